	.target	sm_100a

	.elftype	@"ET_EXEC"


//--------------------- .note.nv.tkinfo           --------------------------
	.section	.note.nv.tkinfo,"",@"SHT_NOTE"
	.sectionflags	@"SHF_NOTE_NV_TKINFO"
	.tkinfo
        /*0018*/ 	.word	0x00000002
        /*0030*/ 	.string	""
        /*0030*/ 	.string	"ptxas"
        /*0030*/ 	.string	"Cuda compilation tools, release 13.0, V13.0.88"
        /*0030*/ 	.string	"Build cuda_13.0.r13.0/compiler.36424714_0"
        /*0030*/ 	.string	"-arch sm_100a -m 64 "



//--------------------- .note.nv.cuinfo           --------------------------
	.section	.note.nv.cuinfo,"",@"SHT_NOTE"
	.sectionflags	@"SHF_NOTE_NV_CUINFO"
        /*0018*/ 	.short	0x0002
        /*001a*/ 	.short	0x0064
        /*001c*/ 	.short	0x0082
	.zero		2


//--------------------- .nv.info                  --------------------------
	.section	.nv.info,"",@"SHT_CUDA_INFO"
	.align	4


	//----- nvinfo : EIATTR_REGCOUNT
	.align		4
        /*0000*/ 	.byte	0x04, 0x2f
        /*0002*/ 	.short	(.L_20 - .L_19)
	.align		4
.L_19:
        /*0004*/ 	.word	index@(_ZN7cutlass13device_kernelINS_4gemm6kernel13GemmUniversalIN4cute5tupleIJiiiiEEENS1_10collective13CollectiveMmaINS1_35MainloopSm100TmaUmmaWarpSpecializedILi3ELi2ELi2ENS5_IJNS4_1CILi1EEESB_SB_EEEEENS5_IJNSA_ILi128EEENSA_ILi256EEESE_EEENS_12float_e5m2_tENS5_IJlSB_lEEESH_SI_NS4_8TiledMMAINS4_8MMA_AtomIJNS4_10MMA_TraitsINS4_19SM100_MMA_F8F6F4_SSEJSH_SH_fSE_SF_NS4_17integral_constantINS4_4UMMA5MajorELSP_0EEESQ_NSN_INSO_7ScaleInELSR_0EEESS_EEEEEENS4_6LayoutISC_NS5_IJNSA_ILi0EEESW_SW_EEEEENS5_IJNS4_10UnderscoreESZ_SZ_EEEEENS4_13SM90_TMA_LOADENS4_14ComposedLayoutINS4_7SwizzleILi3ELi4ELi3EEENS4_18smem_ptr_flag_bitsILi8EEENSV_INS5_IJNSA_ILi8EEESE_EEENS5_IJSE_SB_EEEEEEEvNS4_8identityES12_S1C_vS1D_EENS_8epilogue10collective18CollectiveEpilogueINS1F_23Sm100TmaWarpSpecializedILi4ELi2ELi64ELb0ELb0EEEJSG_NS5_IJNSV_ISE_SB_EENSV_INSA_ILi64EEESB_EEEEESH_SI_SH_SI_NS1F_6fusion15FusionCallbacksIS1J_NS1O_17LinearCombinationISH_fSH_fLNS_15FloatRoundStyleE2EEESG_S1N_JEEENS4_5SM1004TMEM4LOAD26SM100_TMEM_LOAD_32dp32b64xES12_NS13_INS14_ILi2ELi4ELi3EEES17_NSV_INS5_IJS18_S1L_EEENS5_IJS1L_SB_EEEEEEENS4_39AutoVectorizingCopyWithAssumedAlignmentILi128EEENS4_14SM90_TMA_STOREES22_S24_S24_EEEvvEEEEvNT_6ParamsE)
        /*0008*/ 	.word	0x000000e0


	//----- nvinfo : EIATTR_FRAME_SIZE
	.align		4
.L_20:
        /*000c*/ 	.byte	0x04, 0x11
        /*000e*/ 	.short	(.L_22 - .L_21)
	.align		4
.L_21:
        /*0010*/ 	.word	index@($__internal_2_$__cuda_sm10x_tcgen05_guardrail_trap_unallocated_columns_being_dealloced)
        /*0014*/ 	.word	0x00000000


	//----- nvinfo : EIATTR_FRAME_SIZE
	.align		4
.L_22:
        /*0018*/ 	.byte	0x04, 0x11
        /*001a*/ 	.short	(.L_24 - .L_23)
	.align		4
.L_23:
        /*001c*/ 	.word	index@($__internal_1_$__cuda_sm10x_tcgen05_guardrail_trap_phase_invalid_during_alloc)
        /*0020*/ 	.word	0x00000000


	//----- nvinfo : EIATTR_FRAME_SIZE
	.align		4
.L_24:
        /*0024*/ 	.byte	0x04, 0x11
        /*0026*/ 	.short	(.L_26 - .L_25)
	.align		4
.L_25:
        /*0028*/ 	.word	index@($__internal_0_$__cuda_sm10x_tcgen05_guardrail_trap_col_being_dealloced_not_returned_by_alloc)
        /*002c*/ 	.word	0x00000000


	//----- nvinfo : EIATTR_FRAME_SIZE
	.align		4
.L_26:
        /*0030*/ 	.byte	0x04, 0x11
        /*0032*/ 	.short	(.L_28 - .L_27)
	.align		4
.L_27:
        /*0034*/ 	.word	index@(_ZN7cutlass13device_kernelINS_4gemm6kernel13GemmUniversalIN4cute5tupleIJiiiiEEENS1_10collective13CollectiveMmaINS1_35MainloopSm100TmaUmmaWarpSpecializedILi3ELi2ELi2ENS5_IJNS4_1CILi1EEESB_SB_EEEEENS5_IJNSA_ILi128EEENSA_ILi256EEESE_EEENS_12float_e5m2_tENS5_IJlSB_lEEESH_SI_NS4_8TiledMMAINS4_8MMA_AtomIJNS4_10MMA_TraitsINS4_19SM100_MMA_F8F6F4_SSEJSH_SH_fSE_SF_NS4_17integral_constantINS4_4UMMA5MajorELSP_0EEESQ_NSN_INSO_7ScaleInELSR_0EEESS_EEEEEENS4_6LayoutISC_NS5_IJNSA_ILi0EEESW_SW_EEEEENS5_IJNS4_10UnderscoreESZ_SZ_EEEEENS4_13SM90_TMA_LOADENS4_14ComposedLayoutINS4_7SwizzleILi3ELi4ELi3EEENS4_18smem_ptr_flag_bitsILi8EEENSV_INS5_IJNSA_ILi8EEESE_EEENS5_IJSE_SB_EEEEEEEvNS4_8identityES12_S1C_vS1D_EENS_8epilogue10collective18CollectiveEpilogueINS1F_23Sm100TmaWarpSpecializedILi4ELi2ELi64ELb0ELb0EEEJSG_NS5_IJNSV_ISE_SB_EENSV_INSA_ILi64EEESB_EEEEESH_SI_SH_SI_NS1F_6fusion15FusionCallbacksIS1J_NS1O_17LinearCombinationISH_fSH_fLNS_15FloatRoundStyleE2EEESG_S1N_JEEENS4_5SM1004TMEM4LOAD26SM100_TMEM_LOAD_32dp32b64xES12_NS13_INS14_ILi2ELi4ELi3EEES17_NSV_INS5_IJS18_S1L_EEENS5_IJS1L_SB_EEEEEEENS4_39AutoVectorizingCopyWithAssumedAlignmentILi128EEENS4_14SM90_TMA_STOREES22_S24_S24_EEEvvEEEEvNT_6ParamsE)
        /*0038*/ 	.word	0x00000000


	//----- nvinfo : EIATTR_MIN_STACK_SIZE
	.align		4
.L_28:
        /*003c*/ 	.byte	0x04, 0x12
        /*003e*/ 	.short	(.L_30 - .L_29)
	.align		4
.L_29:
        /*0040*/ 	.word	index@(_ZN7cutlass13device_kernelINS_4gemm6kernel13GemmUniversalIN4cute5tupleIJiiiiEEENS1_10collective13CollectiveMmaINS1_35MainloopSm100TmaUmmaWarpSpecializedILi3ELi2ELi2ENS5_IJNS4_1CILi1EEESB_SB_EEEEENS5_IJNSA_ILi128EEENSA_ILi256EEESE_EEENS_12float_e5m2_tENS5_IJlSB_lEEESH_SI_NS4_8TiledMMAINS4_8MMA_AtomIJNS4_10MMA_TraitsINS4_19SM100_MMA_F8F6F4_SSEJSH_SH_fSE_SF_NS4_17integral_constantINS4_4UMMA5MajorELSP_0EEESQ_NSN_INSO_7ScaleInELSR_0EEESS_EEEEEENS4_6LayoutISC_NS5_IJNSA_ILi0EEESW_SW_EEEEENS5_IJNS4_10UnderscoreESZ_SZ_EEEEENS4_13SM90_TMA_LOADENS4_14ComposedLayoutINS4_7SwizzleILi3ELi4ELi3EEENS4_18smem_ptr_flag_bitsILi8EEENSV_INS5_IJNSA_ILi8EEESE_EEENS5_IJSE_SB_EEEEEEEvNS4_8identityES12_S1C_vS1D_EENS_8epilogue10collective18CollectiveEpilogueINS1F_23Sm100TmaWarpSpecializedILi4ELi2ELi64ELb0ELb0EEEJSG_NS5_IJNSV_ISE_SB_EENSV_INSA_ILi64EEESB_EEEEESH_SI_SH_SI_NS1F_6fusion15FusionCallbacksIS1J_NS1O_17LinearCombinationISH_fSH_fLNS_15FloatRoundStyleE2EEESG_S1N_JEEENS4_5SM1004TMEM4LOAD26SM100_TMEM_LOAD_32dp32b64xES12_NS13_INS14_ILi2ELi4ELi3EEES17_NSV_INS5_IJS18_S1L_EEENS5_IJS1L_SB_EEEEEEENS4_39AutoVectorizingCopyWithAssumedAlignmentILi128EEENS4_14SM90_TMA_STOREES22_S24_S24_EEEvvEEEEvNT_6ParamsE)
        /*0044*/ 	.word	0x00000000
.L_30:


//--------------------- .nv.compat                --------------------------
	.section	.nv.compat,"",@"SHT_CUDA_COMPAT_INFO"
	.align	4
        /*0000*/ 	.byte	0x02, 0x09, 0x01, 0x00, 0x02, 0x02, 0x02, 0x00, 0x02, 0x05, 0x05, 0x00, 0x03, 0x07, 0x01, 0x01
        /*0010*/ 	.byte	0x02, 0x03, 0x01, 0x00, 0x02, 0x06, 0x01, 0x00, 0x04, 0x0b, 0x08, 0x00, 0x09, 0x00, 0x00, 0x00
        /*0020*/ 	.byte	0x00, 0x00, 0x00, 0x00


//--------------------- .nv.info._ZN7cutlass13device_kernelINS_4gemm6kernel13GemmUniversalIN4cute5tupleIJiiiiEEENS1_10collective13CollectiveMmaINS1_35MainloopSm100TmaUmmaWarpSpecializedILi3ELi2ELi2ENS5_IJNS4_1CILi1EEESB_SB_EEEEENS5_IJNSA_ILi128EEENSA_ILi256EEESE_EEENS_12float_e5m2_tENS5_IJlSB_lEEESH_SI_NS4_8TiledMMAINS4_8MMA_AtomIJNS4_10MMA_TraitsINS4_19SM100_MMA_F8F6F4_SSEJSH_SH_fSE_SF_NS4_17integral_constantINS4_4UMMA5MajorELSP_0EEESQ_NSN_INSO_7ScaleInELSR_0EEESS_EEEEEENS4_6LayoutISC_NS5_IJNSA_ILi0EEESW_SW_EEEEENS5_IJNS4_10UnderscoreESZ_SZ_EEEEENS4_13SM90_TMA_LOADENS4_14ComposedLayoutINS4_7SwizzleILi3ELi4ELi3EEENS4_18smem_ptr_flag_bitsILi8EEENSV_INS5_IJNSA_ILi8EEESE_EEENS5_IJSE_SB_EEEEEEEvNS4_8identityES12_S1C_vS1D_EENS_8epilogue10collective18CollectiveEpilogueINS1F_23Sm100TmaWarpSpecializedILi4ELi2ELi64ELb0ELb0EEEJSG_NS5_IJNSV_ISE_SB_EENSV_INSA_ILi64EEESB_EEEEESH_SI_SH_SI_NS1F_6fusion15FusionCallbacksIS1J_NS1O_17LinearCombinationISH_fSH_fLNS_15FloatRoundStyleE2EEESG_S1N_JEEENS4_5SM1004TMEM4LOAD26SM100_TMEM_LOAD_32dp32b64xES12_NS13_INS14_ILi2ELi4ELi3EEES17_NSV_INS5_IJS18_S1L_EEENS5_IJS1L_SB_EEEEEEENS4_39AutoVectorizingCopyWithAssumedAlignmentILi128EEENS4_14SM90_TMA_STOREES22_S24_S24_EEEvvEEEEvNT_6ParamsE --------------------------
	.section	.nv.info._ZN7cutlass13device_kernelINS_4gemm6kernel13GemmUniversalIN4cute5tupleIJiiiiEEENS1_10collective13CollectiveMmaINS1_35MainloopSm100TmaUmmaWarpSpecializedILi3ELi2ELi2ENS5_IJNS4_1CILi1EEESB_SB_EEEEENS5_IJNSA_ILi128EEENSA_ILi256EEESE_EEENS_12float_e5m2_tENS5_IJlSB_lEEESH_SI_NS4_8TiledMMAINS4_8MMA_AtomIJNS4_10MMA_TraitsINS4_19SM100_MMA_F8F6F4_SSEJSH_SH_fSE_SF_NS4_17integral_constantINS4_4UMMA5MajorELSP_0EEESQ_NSN_INSO_7ScaleInELSR_0EEESS_EEEEEENS4_6LayoutISC_NS5_IJNSA_ILi0EEESW_SW_EEEEENS5_IJNS4_10UnderscoreESZ_SZ_EEEEENS4_13SM90_TMA_LOADENS4_14ComposedLayoutINS4_7SwizzleILi3ELi4ELi3EEENS4_18smem_ptr_flag_bitsILi8EEENSV_INS5_IJNSA_ILi8EEESE_EEENS5_IJSE_SB_EEEEEEEvNS4_8identityES12_S1C_vS1D_EENS_8epilogue10collective18CollectiveEpilogueINS1F_23Sm100TmaWarpSpecializedILi4ELi2ELi64ELb0ELb0EEEJSG_NS5_IJNSV_ISE_SB_EENSV_INSA_ILi64EEESB_EEEEESH_SI_SH_SI_NS1F_6fusion15FusionCallbacksIS1J_NS1O_17LinearCombinationISH_fSH_fLNS_15FloatRoundStyleE2EEESG_S1N_JEEENS4_5SM1004TMEM4LOAD26SM100_TMEM_LOAD_32dp32b64xES12_NS13_INS14_ILi2ELi4ELi3EEES17_NSV_INS5_IJS18_S1L_EEENS5_IJS1L_SB_EEEEEEENS4_39AutoVectorizingCopyWithAssumedAlignmentILi128EEENS4_14SM90_TMA_STOREES22_S24_S24_EEEvvEEEEvNT_6ParamsE,"",@"SHT_CUDA_INFO"
	.sectionflags	@""
	.align	4


	//----- nvinfo : EIATTR_CUDA_API_VERSION
	.align		4
        /*0000*/ 	.byte	0x04, 0x37
        /*0002*/ 	.short	(.L_32 - .L_31)
.L_31:
        /*0004*/ 	.word	0x00000082


	//----- nvinfo : EIATTR_KPARAM_INFO
	.align		4
.L_32:
        /*0008*/ 	.byte	0x04, 0x17
        /*000a*/ 	.short	(.L_34 - .L_33)
.L_33:
        /*000c*/ 	.word	0x00000000
        /*0010*/ 	.short	0x0000
        /*0012*/ 	.short	0x0000
        /*0014*/ 	.byte	0x00, 0xf0, 0x01, 0x20


	//----- nvinfo : EIATTR_AT_ENTRY_FRAGMENTS
	.align		4
.L_34:
        /*0018*/ 	.byte	0x04, 0x4f
        /*001a*/ 	.short	(.L_36 - .L_35)


	//   ....[0]....
.L_35:
        /*001c*/ 	.word	0x00000006


	//----- nvinfo : EIATTR_RESERVED_SMEM_USED
	.align		4
.L_36:
        /*0020*/ 	.byte	0x01, 0x41
	.zero		2


	//----- nvinfo : EIATTR_SPARSE_MMA_MASK
	.align		4
        /*0024*/ 	.byte	0x03, 0x50
        /*0026*/ 	.short	0x0000


	//----- nvinfo : EIATTR_TCGEN05_1CTA_USED
	.align		4
        /*0028*/ 	.byte	0x01, 0x51
	.zero		2


	//----- nvinfo : EIATTR_MAXREG_COUNT
	.align		4
        /*002c*/ 	.byte	0x03, 0x1b
        /*002e*/ 	.short	0x00ff


	//----- nvinfo : EIATTR_NUM_BARRIERS
	.align		4
        /*0030*/ 	.byte	0x02, 0x4c
        /*0032*/ 	.byte	0x07
	.zero		1


	//----- nvinfo : EIATTR_EXTERNS
	.align		4
        /*0034*/ 	.byte	0x04, 0x0f
        /*0036*/ 	.short	(.L_38 - .L_37)


	//   ....[0]....
	.align		4
.L_37:
        /*0038*/ 	.word	index@(__assertfail)


	//----- nvinfo : EIATTR_MERCURY_ISA_VERSION
	.align		4
.L_38:
        /*003c*/ 	.byte	0x03, 0x5f
        /*003e*/ 	.short	0x0101


	//----- nvinfo : EIATTR_INT_WARP_WIDE_INSTR_OFFSETS
	.align		4
        /*0040*/ 	.byte	0x04, 0x31
        /*0042*/ 	.short	(.L_40 - .L_39)


	//   ....[0]....
.L_39:
        /*0044*/ 	.word	0x00001d80


	//   ....[1]....
        /*0048*/ 	.word	0x00003620


	//   ....[2]....
        /*004c*/ 	.word	0x00003640


	//   ....[3]....
        /*0050*/ 	.word	0x00003670


	//   ....[4]....
        /*0054*/ 	.word	0x00003fb0


	//   ....[5]....
        /*0058*/ 	.word	0x00004020


	//   ....[6]....
        /*005c*/ 	.word	0x00004100


	//   ....[7]....
        /*0060*/ 	.word	0x00004180


	//   ....[8]....
        /*0064*/ 	.word	0x00004290


	//   ....[9]....
        /*0068*/ 	.word	0x00004320


	//   ....[10]....
        /*006c*/ 	.word	0x00004500


	//   ....[11]....
        /*0070*/ 	.word	0x00004660


	//----- nvinfo : EIATTR_COOP_GROUP_MASK_REGIDS
	.align		4
.L_40:
        /*0074*/ 	.byte	0x04, 0x29
        /*0076*/ 	.short	(.L_42 - .L_41)


	//   ....[0]....
.L_41:
        /*0078*/ 	.word	0xffffffff


	//   ....[1]....
        /*007c*/ 	.word	0xffffffff


	//   ....[2]....
        /*0080*/ 	.word	0xffffffff


	//   ....[3]....
        /*0084*/ 	.word	0xffffffff


	//   ....[4]....
        /*0088*/ 	.word	0xffffffff


	//   ....[5]....
        /*008c*/ 	.word	0xffffffff


	//   ....[6]....
        /*0090*/ 	.word	0xffffffff


	//   ....[7]....
        /*0094*/ 	.word	0xffffffff


	//   ....[8]....
        /*0098*/ 	.word	0xffffffff


	//   ....[9]....
        /*009c*/ 	.word	0xffffffff


	//   ....[10]....
        /*00a0*/ 	.word	0xffffffff


	//   ....[11]....
        /*00a4*/ 	.word	0xffffffff


	//   ....[12]....
        /*00a8*/ 	.word	0xffffffff


	//----- nvinfo : EIATTR_COOP_GROUP_INSTR_OFFSETS
	.align		4
.L_42:
        /*00ac*/ 	.byte	0x04, 0x28
        /*00ae*/ 	.short	(.L_44 - .L_43)


	//   ....[0]....
.L_43:
        /*00b0*/ 	.word	0x00000090


	//   ....[1]....
        /*00b4*/ 	.word	0x000004d0


	//   ....[2]....
        /*00b8*/ 	.word	0x00000620


	//   ....[3]....
        /*00bc*/ 	.word	0x000007c0


	//   ....[4]....
        /*00c0*/ 	.word	0x000008c0


	//   ....[5]....
        /*00c4*/ 	.word	0x00000a30


	//   ....[6]....
        /*00c8*/ 	.word	0x00000b90


	//   ....[7]....
        /*00cc*/ 	.word	0x00001c60


	//   ....[8]....
        /*00d0*/ 	.word	0x000029b0


	//   ....[9]....
        /*00d4*/ 	.word	0x00002bc0


	//   ....[10]....
        /*00d8*/ 	.word	0x00002bf0


	//   ....[11]....
        /*00dc*/ 	.word	0x00003500


	//   ....[12]....
        /*00e0*/ 	.word	0x00003730


	//----- nvinfo : EIATTR_VRC_CTA_INIT_COUNT
	.align		4
.L_44:
        /*00e4*/ 	.byte	0x02, 0x4a
        /*00e6*/ 	.byte	0x80
	.zero		1


	//----- nvinfo : EIATTR_SYSCALL_OFFSETS
	.align		4
        /*00e8*/ 	.byte	0x04, 0x46
        /*00ea*/ 	.short	(.L_46 - .L_45)


	//   ....[0]....
.L_45:
        /*00ec*/ 	.word	0x000050d0


	//   ....[1]....
        /*00f0*/ 	.word	0x00005210


	//   ....[2]....
        /*00f4*/ 	.word	0x00005a70


	//   ....[3]....
        /*00f8*/ 	.word	0x00007090


	//   ....[4]....
        /*00fc*/ 	.word	0x00008640


	//   ....[5]....
        /*0100*/ 	.word	0x00009c10


	//----- nvinfo : EIATTR_MBARRIER_INSTR_OFFSETS
	.align		4
.L_46:
        /*0104*/ 	.byte	0x04, 0x39
        /*0106*/ 	.short	(.L_48 - .L_47)


	//   ....[0]....
.L_47:
        /*0108*/ 	.word	0x000005b0
        /*010c*/ 	.word	0x000000ff
        /*0110*/ 	.word	0x00000000
        /*0114*/ 	.short	0x0100
        /*0116*/ 	.byte	0x05
	.zero		1


	//   ....[1]....
        /*0118*/ 	.word	0x000005c0
        /*011c*/ 	.word	0x000000ff
        /*0120*/ 	.word	0x00000018
        /*0124*/ 	.short	0x0100
        /*0126*/ 	.byte	0x05
	.zero		1


	//   ....[2]....
        /*0128*/ 	.word	0x000005d0
        /*012c*/ 	.word	0x000000ff
        /*0130*/ 	.word	0x00000008
        /*0134*/ 	.short	0x0100
        /*0136*/ 	.byte	0x05
	.zero		1


	//   ....[3]....
        /*0138*/ 	.word	0x000005e0
        /*013c*/ 	.word	0x000000ff
        /*0140*/ 	.word	0x00000020
        /*0144*/ 	.short	0x0100
        /*0146*/ 	.byte	0x05
	.zero		1


	//   ....[4]....
        /*0148*/ 	.word	0x000005f0
        /*014c*/ 	.word	0x000000ff
        /*0150*/ 	.word	0x00000010
        /*0154*/ 	.short	0x0100
        /*0156*/ 	.byte	0x05
	.zero		1


	//   ....[5]....
        /*0158*/ 	.word	0x00000600
        /*015c*/ 	.word	0x000000ff
        /*0160*/ 	.word	0x00000028
        /*0164*/ 	.short	0x0100
        /*0166*/ 	.byte	0x05
	.zero		1


	//   ....[6]....
        /*0168*/ 	.word	0x00000730
        /*016c*/ 	.word	0x000000ff
        /*0170*/ 	.word	0x00000030
        /*0174*/ 	.short	0x0100
        /*0176*/ 	.byte	0x07
	.zero		1


	//   ....[7]....
        /*0178*/ 	.word	0x00000740
        /*017c*/ 	.word	0x000000ff
        /*0180*/ 	.word	0x00000050
        /*0184*/ 	.short	0x0100
        /*0186*/ 	.byte	0x07
	.zero		1


	//   ....[8]....
        /*0188*/ 	.word	0x00000750
        /*018c*/ 	.word	0x000000ff
        /*0190*/ 	.word	0x00000038
        /*0194*/ 	.short	0x0100
        /*0196*/ 	.byte	0x07
	.zero		1


	//   ....[9]....
        /*0198*/ 	.word	0x00000760
        /*019c*/ 	.word	0x000000ff
        /*01a0*/ 	.word	0x00000058
        /*01a4*/ 	.short	0x0100
        /*01a6*/ 	.byte	0x07
	.zero		1


	//   ....[10]....
        /*01a8*/ 	.word	0x00000770
        /*01ac*/ 	.word	0x000000ff
        /*01b0*/ 	.word	0x00000040
        /*01b4*/ 	.short	0x0100
        /*01b6*/ 	.byte	0x07
	.zero		1


	//   ....[11]....
        /*01b8*/ 	.word	0x00000780
        /*01bc*/ 	.word	0x000000ff
        /*01c0*/ 	.word	0x00000060
        /*01c4*/ 	.short	0x0100
        /*01c6*/ 	.byte	0x07
	.zero		1


	//   ....[12]....
        /*01c8*/ 	.word	0x00000790
        /*01cc*/ 	.word	0x000000ff
        /*01d0*/ 	.word	0x00000048
        /*01d4*/ 	.short	0x0100
        /*01d6*/ 	.byte	0x07
	.zero		1


	//   ....[13]....
        /*01d8*/ 	.word	0x000007a0
        /*01dc*/ 	.word	0x000000ff
        /*01e0*/ 	.word	0x00000068
        /*01e4*/ 	.short	0x0100
        /*01e6*/ 	.byte	0x07
	.zero		1


	//   ....[14]....
        /*01e8*/ 	.word	0x00000890
        /*01ec*/ 	.word	0x000000ff
        /*01f0*/ 	.word	0x00000070
        /*01f4*/ 	.short	0x0100
        /*01f6*/ 	.byte	0x05
	.zero		1


	//   ....[15]....
        /*01f8*/ 	.word	0x000008a0
        /*01fc*/ 	.word	0x000000ff
        /*0200*/ 	.word	0x00000078
        /*0204*/ 	.short	0x0100
        /*0206*/ 	.byte	0x05
	.zero		1


	//   ....[16]....
        /*0208*/ 	.word	0x000009e0
        /*020c*/ 	.word	0x000000ff
        /*0210*/ 	.word	0x00000080
        /*0214*/ 	.short	0x0100
        /*0216*/ 	.byte	0x05
	.zero		1


	//   ....[17]....
        /*0218*/ 	.word	0x000009f0
        /*021c*/ 	.word	0x000000ff
        /*0220*/ 	.word	0x00000090
        /*0224*/ 	.short	0x0100
        /*0226*/ 	.byte	0x05
	.zero		1


	//   ....[18]....
        /*0228*/ 	.word	0x00000a00
        /*022c*/ 	.word	0x000000ff
        /*0230*/ 	.word	0x00000088
        /*0234*/ 	.short	0x0100
        /*0236*/ 	.byte	0x05
	.zero		1


	//   ....[19]....
        /*0238*/ 	.word	0x00000a10
        /*023c*/ 	.word	0x000000ff
        /*0240*/ 	.word	0x00000098
        /*0244*/ 	.short	0x0100
        /*0246*/ 	.byte	0x05
	.zero		1


	//   ....[20]....
        /*0248*/ 	.word	0x00000b40
        /*024c*/ 	.word	0x000000ff
        /*0250*/ 	.word	0x000000a0
        /*0254*/ 	.short	0x0100
        /*0256*/ 	.byte	0x07
	.zero		1


	//   ....[21]....
        /*0258*/ 	.word	0x00000b50
        /*025c*/ 	.word	0x000000ff
        /*0260*/ 	.word	0x000000b0
        /*0264*/ 	.short	0x0100
        /*0266*/ 	.byte	0x07
	.zero		1


	//   ....[22]....
        /*0268*/ 	.word	0x00000b60
        /*026c*/ 	.word	0x000000ff
        /*0270*/ 	.word	0x000000a8
        /*0274*/ 	.short	0x0100
        /*0276*/ 	.byte	0x07
	.zero		1


	//   ....[23]....
        /*0278*/ 	.word	0x00000b70
        /*027c*/ 	.word	0x000000ff
        /*0280*/ 	.word	0x000000b8
        /*0284*/ 	.short	0x0100
        /*0286*/ 	.byte	0x07
	.zero		1


	//   ....[24]....
        /*0288*/ 	.word	0x00000c60
        /*028c*/ 	.word	0x000000ff
        /*0290*/ 	.word	0x000000c0
        /*0294*/ 	.short	0x0100
        /*0296*/ 	.byte	0x05
	.zero		1


	//   ....[25]....
        /*0298*/ 	.word	0x00000c70
        /*029c*/ 	.word	0x000000ff
        /*02a0*/ 	.word	0x000000d0
        /*02a4*/ 	.short	0x0100
        /*02a6*/ 	.byte	0x05
	.zero		1


	//   ....[26]....
        /*02a8*/ 	.word	0x00000c80
        /*02ac*/ 	.word	0x000000ff
        /*02b0*/ 	.word	0x000000c8
        /*02b4*/ 	.short	0x0100
        /*02b6*/ 	.byte	0x05
	.zero		1


	//   ....[27]....
        /*02b8*/ 	.word	0x00000c90
        /*02bc*/ 	.word	0x000000ff
        /*02c0*/ 	.word	0x000000d8
        /*02c4*/ 	.short	0x0100
        /*02c6*/ 	.byte	0x05
	.zero		1


	//   ....[28]....
        /*02c8*/ 	.word	0x00001560
        /*02cc*/ 	.word	0x00000003
        /*02d0*/ 	.word	0x000000d0
        /*02d4*/ 	.short	0x010a
        /*02d6*/ 	.byte	0xff
	.zero		1


	//   ....[29]....
        /*02d8*/ 	.word	0x00001590
        /*02dc*/ 	.word	0x00000003
        /*02e0*/ 	.word	0x000000c0
        /*02e4*/ 	.short	0x0101
        /*02e6*/ 	.byte	0xff
	.zero		1


	//   ....[30]....
        /*02e8*/ 	.word	0x00001660
        /*02ec*/ 	.word	0x000000ff
        /*02f0*/ 	.word	0x00000018
        /*02f4*/ 	.short	0x010a
        /*02f6*/ 	.byte	0x08
	.zero		1


	//   ....[31]....
        /*02f8*/ 	.word	0x00001700
        /*02fc*/ 	.word	0x000000ff
        /*0300*/ 	.word	0x00000018
        /*0304*/ 	.short	0x010a
        /*0306*/ 	.byte	0x21
	.zero		1


	//   ....[32]....
        /*0308*/ 	.word	0x00001850
        /*030c*/ 	.word	0x000000ff
        /*0310*/ 	.word	0x00000018
        /*0314*/ 	.short	0x010a
        /*0316*/ 	.byte	0x08
	.zero		1


	//   ....[33]....
        /*0318*/ 	.word	0x00001960
        /*031c*/ 	.word	0x000000ff
        /*0320*/ 	.word	0x00000078
        /*0324*/ 	.short	0x0101
        /*0326*/ 	.byte	0x04
	.zero		1


	//   ....[34]....
        /*0328*/ 	.word	0x00001980
        /*032c*/ 	.word	0x000000ff
        /*0330*/ 	.word	0x00000018
        /*0334*/ 	.short	0x010a
        /*0336*/ 	.byte	0x08
	.zero		1


	//   ....[35]....
        /*0338*/ 	.word	0x00001a00
        /*033c*/ 	.word	0x000000ff
        /*0340*/ 	.word	0x00000018
        /*0344*/ 	.short	0x010a
        /*0346*/ 	.byte	0x11
	.zero		1


	//   ....[36]....
        /*0348*/ 	.word	0x00001b50
        /*034c*/ 	.word	0x000000ff
        /*0350*/ 	.word	0x00000018
        /*0354*/ 	.short	0x010a
        /*0356*/ 	.byte	0x08
	.zero		1


	//   ....[37]....
        /*0358*/ 	.word	0x00001c90
        /*035c*/ 	.word	0x00000002
        /*0360*/ 	.word	0x00000080
        /*0364*/ 	.short	0x010a
        /*0366*/ 	.byte	0xff
	.zero		1


	//   ....[38]....
        /*0368*/ 	.word	0x00001d50
        /*036c*/ 	.word	0x00000002
        /*0370*/ 	.word	0x00000000
        /*0374*/ 	.short	0x0101
        /*0376*/ 	.byte	0xff
	.zero		1


	//   ....[39]....
        /*0378*/ 	.word	0x000022b0
        /*037c*/ 	.word	0x000000ff
        /*0380*/ 	.word	0x00000000
        /*0384*/ 	.short	0x010a
        /*0386*/ 	.byte	0x05
	.zero		1


	//   ....[40]....
        /*0388*/ 	.word	0x00002340
        /*038c*/ 	.word	0x000000ff
        /*0390*/ 	.word	0x00000000
        /*0394*/ 	.short	0x010a
        /*0396*/ 	.byte	0x05
	.zero		1


	//   ....[41]....
        /*0398*/ 	.word	0x000023e0
        /*039c*/ 	.word	0x00000000
        /*03a0*/ 	.word	0x00000000
        /*03a4*/ 	.short	0x010a
        /*03a6*/ 	.byte	0xff
	.zero		1


	//   ....[42]....
        /*03a8*/ 	.word	0x00002500
        /*03ac*/ 	.word	0x00000000
        /*03b0*/ 	.word	0x000000c0
        /*03b4*/ 	.short	0x010a
        /*03b6*/ 	.byte	0xff
	.zero		1


	//   ....[43]....
        /*03b8*/ 	.word	0x00002560
        /*03bc*/ 	.word	0x00000004
        /*03c0*/ 	.word	0x00000000
        /*03c4*/ 	.short	0x0101
        /*03c6*/ 	.byte	0xff
	.zero		1


	//   ....[44]....
        /*03c8*/ 	.word	0x00002580
        /*03cc*/ 	.word	0x000000ff
        /*03d0*/ 	.word	0x00000090
        /*03d4*/ 	.short	0x010a
        /*03d6*/ 	.byte	0x05
	.zero		1


	//   ....[45]....
        /*03d8*/ 	.word	0x000026a0
        /*03dc*/ 	.word	0x00000000
        /*03e0*/ 	.word	0x00000080
        /*03e4*/ 	.short	0x010a
        /*03e6*/ 	.byte	0xff
	.zero		1


	//   ....[46]....
        /*03e8*/ 	.word	0x000027b0
        /*03ec*/ 	.word	0x00000000
        /*03f0*/ 	.word	0x00000000
        /*03f4*/ 	.short	0x0101
        /*03f6*/ 	.byte	0xff
	.zero		1


	//   ....[47]....
        /*03f8*/ 	.word	0x00002840
        /*03fc*/ 	.word	0x000000ff
        /*0400*/ 	.word	0x00000090
        /*0404*/ 	.short	0x0106
        /*0406*/ 	.byte	0x05
	.zero		1


	//   ....[48]....
        /*0408*/ 	.word	0x00002860
        /*040c*/ 	.word	0x000000ff
        /*0410*/ 	.word	0x00000090
        /*0414*/ 	.short	0x010a
        /*0416*/ 	.byte	0x05
	.zero		1


	//   ....[49]....
        /*0418*/ 	.word	0x000028f0
        /*041c*/ 	.word	0x000000ff
        /*0420*/ 	.word	0x00000090
        /*0424*/ 	.short	0x0106
        /*0426*/ 	.byte	0x04
	.zero		1


	//   ....[50]....
        /*0428*/ 	.word	0x00002930
        /*042c*/ 	.word	0x00000000
        /*0430*/ 	.word	0x00000090
        /*0434*/ 	.short	0x010a
        /*0436*/ 	.byte	0xff
	.zero		1


	//   ....[51]....
        /*0438*/ 	.word	0x00002e70
        /*043c*/ 	.word	0x00000000
        /*0440*/ 	.word	0x00000080
        /*0444*/ 	.short	0x010a
        /*0446*/ 	.byte	0xff
	.zero		1


	//   ....[52]....
        /*0448*/ 	.word	0x00002f80
        /*044c*/ 	.word	0x00000003
        /*0450*/ 	.word	0x00000000
        /*0454*/ 	.short	0x0101
        /*0456*/ 	.byte	0xff
	.zero		1


	//   ....[53]....
        /*0458*/ 	.word	0x00002f90
        /*045c*/ 	.word	0x000000ff
        /*0460*/ 	.word	0x00000000
        /*0464*/ 	.short	0x010a
        /*0466*/ 	.byte	0x06
	.zero		1


	//   ....[54]....
        /*0468*/ 	.word	0x00002fb0
        /*046c*/ 	.word	0x000000ff
        /*0470*/ 	.word	0x000000b0
        /*0474*/ 	.short	0x010a
        /*0476*/ 	.byte	0x07
	.zero		1


	//   ....[55]....
        /*0478*/ 	.word	0x00003080
        /*047c*/ 	.word	0x000000ff
        /*0480*/ 	.word	0x00000000
        /*0484*/ 	.short	0x010a
        /*0486*/ 	.byte	0x06
	.zero		1


	//   ....[56]....
        /*0488*/ 	.word	0x000031b0
        /*048c*/ 	.word	0x000000ff
        /*0490*/ 	.word	0x00000000
        /*0494*/ 	.short	0x010a
        /*0496*/ 	.byte	0x1a
	.zero		1


	//   ....[57]....
        /*0498*/ 	.word	0x00003450
        /*049c*/ 	.word	0x000000ff
        /*04a0*/ 	.word	0x00000000
        /*04a4*/ 	.short	0x010a
        /*04a6*/ 	.byte	0x06
	.zero		1


	//   ....[58]....
        /*04a8*/ 	.word	0x000034e0
        /*04ac*/ 	.word	0x000000ff
        /*04b0*/ 	.word	0x00000000
        /*04b4*/ 	.short	0x010a
        /*04b6*/ 	.byte	0x07
	.zero		1


	//   ....[59]....
        /*04b8*/ 	.word	0x00003960
        /*04bc*/ 	.word	0x00000000
        /*04c0*/ 	.word	0x00000080
        /*04c4*/ 	.short	0x010a
        /*04c6*/ 	.byte	0xff
	.zero		1


	//   ....[60]....
        /*04c8*/ 	.word	0x00003a20
        /*04cc*/ 	.word	0x00000000
        /*04d0*/ 	.word	0x00000000
        /*04d4*/ 	.short	0x0101
        /*04d6*/ 	.byte	0xff
	.zero		1


	//   ....[61]....
        /*04d8*/ 	.word	0x00003d40
        /*04dc*/ 	.word	0x000000ff
        /*04e0*/ 	.word	0x00000078
        /*04e4*/ 	.short	0x010a
        /*04e6*/ 	.byte	0x07
	.zero		1


	//   ....[62]....
        /*04e8*/ 	.word	0x00003f30
        /*04ec*/ 	.word	0x000000ff
        /*04f0*/ 	.word	0x00000050
        /*04f4*/ 	.short	0x010a
        /*04f6*/ 	.byte	0x07
	.zero		1


	//   ....[63]....
        /*04f8*/ 	.word	0x000040a0
        /*04fc*/ 	.word	0x000000ff
        /*0500*/ 	.word	0x00000030
        /*0504*/ 	.short	0x010b
        /*0506*/ 	.byte	0x07
	.zero		1


	//   ....[64]....
        /*0508*/ 	.word	0x000040b0
        /*050c*/ 	.word	0x000000ff
        /*0510*/ 	.word	0x00000000
        /*0514*/ 	.short	0x0101
        /*0516*/ 	.byte	0x08
	.zero		1


	//   ....[65]....
        /*0518*/ 	.word	0x000040d0
        /*051c*/ 	.word	0x000000ff
        /*0520*/ 	.word	0x00000058
        /*0524*/ 	.short	0x010a
        /*0526*/ 	.byte	0x07
	.zero		1


	//   ....[66]....
        /*0528*/ 	.word	0x00004230
        /*052c*/ 	.word	0x000000ff
        /*0530*/ 	.word	0x00000038
        /*0534*/ 	.short	0x010b
        /*0536*/ 	.byte	0x07
	.zero		1


	//   ....[67]....
        /*0538*/ 	.word	0x00004240
        /*053c*/ 	.word	0x000000ff
        /*0540*/ 	.word	0x00000000
        /*0544*/ 	.short	0x0101
        /*0546*/ 	.byte	0x08
	.zero		1


	//   ....[68]....
        /*0548*/ 	.word	0x00004250
        /*054c*/ 	.word	0x000000ff
        /*0550*/ 	.word	0x00000060
        /*0554*/ 	.short	0x010a
        /*0556*/ 	.byte	0x07
	.zero		1


	//   ....[69]....
        /*0558*/ 	.word	0x000043f0
        /*055c*/ 	.word	0x000000ff
        /*0560*/ 	.word	0x00000040
        /*0564*/ 	.short	0x010b
        /*0566*/ 	.byte	0x07
	.zero		1


	//   ....[70]....
        /*0568*/ 	.word	0x00004460
        /*056c*/ 	.word	0x000000ff
        /*0570*/ 	.word	0x00000000
        /*0574*/ 	.short	0x0101
        /*0576*/ 	.byte	0x08
	.zero		1


	//   ....[71]....
        /*0578*/ 	.word	0x00004490
        /*057c*/ 	.word	0x000000ff
        /*0580*/ 	.word	0x00000068
        /*0584*/ 	.short	0x010a
        /*0586*/ 	.byte	0x07
	.zero		1


	//   ....[72]....
        /*0588*/ 	.word	0x000046a0
        /*058c*/ 	.word	0x000000ff
        /*0590*/ 	.word	0x00000048
        /*0594*/ 	.short	0x010b
        /*0596*/ 	.byte	0x07
	.zero		1


	//   ....[73]....
        /*0598*/ 	.word	0x000046c0
        /*059c*/ 	.word	0x000000ff
        /*05a0*/ 	.word	0x00000000
        /*05a4*/ 	.short	0x0101
        /*05a6*/ 	.byte	0x0d
	.zero		1


	//   ....[74]....
        /*05a8*/ 	.word	0x000046f0
        /*05ac*/ 	.word	0x000000ff
        /*05b0*/ 	.word	0x00000050
        /*05b4*/ 	.short	0x010a
        /*05b6*/ 	.byte	0x07
	.zero		1


	//   ....[75]....
        /*05b8*/ 	.word	0x00004710
        /*05bc*/ 	.word	0x000000ff
        /*05c0*/ 	.word	0x00000058
        /*05c4*/ 	.short	0x010a
        /*05c6*/ 	.byte	0x07
	.zero		1


	//   ....[76]....
        /*05c8*/ 	.word	0x00004730
        /*05cc*/ 	.word	0x000000ff
        /*05d0*/ 	.word	0x00000060
        /*05d4*/ 	.short	0x010a
        /*05d6*/ 	.byte	0x07
	.zero		1


	//   ....[77]....
        /*05d8*/ 	.word	0x00004770
        /*05dc*/ 	.word	0x00000000
        /*05e0*/ 	.word	0x00000068
        /*05e4*/ 	.short	0x010a
        /*05e6*/ 	.byte	0xff
	.zero		1


	//   ....[78]....
        /*05e8*/ 	.word	0x00004aa0
        /*05ec*/ 	.word	0x00000000
        /*05f0*/ 	.word	0x00000080
        /*05f4*/ 	.short	0x010a
        /*05f6*/ 	.byte	0xff
	.zero		1


	//   ....[79]....
        /*05f8*/ 	.word	0x00004bb0
        /*05fc*/ 	.word	0x00000000
        /*0600*/ 	.word	0x00000000
        /*0604*/ 	.short	0x0101
        /*0606*/ 	.byte	0xff
	.zero		1


	//   ....[80]....
        /*0608*/ 	.word	0x00005610
        /*060c*/ 	.word	0x00000003
        /*0610*/ 	.word	0x00000030
        /*0614*/ 	.short	0x010a
        /*0616*/ 	.byte	0xff
	.zero		1


	//   ....[81]....
        /*0618*/ 	.word	0x00005650
        /*061c*/ 	.word	0x000000c1
        /*0620*/ 	.word	0x000000a0
        /*0624*/ 	.short	0x010a
        /*0626*/ 	.byte	0xff
	.zero		1


	//   ....[82]....
        /*0628*/ 	.word	0x00005780
        /*062c*/ 	.word	0x00000003
        /*0630*/ 	.word	0x00000030
        /*0634*/ 	.short	0x010a
        /*0636*/ 	.byte	0xff
	.zero		1


	//   ....[83]....
        /*0638*/ 	.word	0x000058e0
        /*063c*/ 	.word	0x00000000
        /*0640*/ 	.word	0x00000000
        /*0644*/ 	.short	0x0101
        /*0646*/ 	.byte	0xff
	.zero		1


	//   ....[84]....
        /*0648*/ 	.word	0x00005940
        /*064c*/ 	.word	0x000000c1
        /*0650*/ 	.word	0x000000a0
        /*0654*/ 	.short	0x010a
        /*0656*/ 	.byte	0xff
	.zero		1


	//   ....[85]....
        /*0658*/ 	.word	0x00006cf0
        /*065c*/ 	.word	0x000000cc
        /*0660*/ 	.word	0x00000030
        /*0664*/ 	.short	0x010a
        /*0666*/ 	.byte	0xff
	.zero		1


	//   ....[86]....
        /*0668*/ 	.word	0x00006dc0
        /*066c*/ 	.word	0x000000cc
        /*0670*/ 	.word	0x00000030
        /*0674*/ 	.short	0x010a
        /*0676*/ 	.byte	0xff
	.zero		1


	//   ....[87]....
        /*0678*/ 	.word	0x00006f00
        /*067c*/ 	.word	0x00000003
        /*0680*/ 	.word	0x00000000
        /*0684*/ 	.short	0x0101
        /*0686*/ 	.byte	0xff
	.zero		1


	//   ....[88]....
        /*0688*/ 	.word	0x000082a0
        /*068c*/ 	.word	0x00000000
        /*0690*/ 	.word	0x00000030
        /*0694*/ 	.short	0x010a
        /*0696*/ 	.byte	0xff
	.zero		1


	//   ....[89]....
        /*0698*/ 	.word	0x00008370
        /*069c*/ 	.word	0x00000000
        /*06a0*/ 	.word	0x00000030
        /*06a4*/ 	.short	0x010a
        /*06a6*/ 	.byte	0xff
	.zero		1


	//   ....[90]....
        /*06a8*/ 	.word	0x000084d0
        /*06ac*/ 	.word	0x00000000
        /*06b0*/ 	.word	0x00000000
        /*06b4*/ 	.short	0x0101
        /*06b6*/ 	.byte	0xff
	.zero		1


	//   ....[91]....
        /*06b8*/ 	.word	0x00009880
        /*06bc*/ 	.word	0x00000000
        /*06c0*/ 	.word	0x00000030
        /*06c4*/ 	.short	0x010a
        /*06c6*/ 	.byte	0xff
	.zero		1


	//   ....[92]....
        /*06c8*/ 	.word	0x00009950
        /*06cc*/ 	.word	0x00000000
        /*06d0*/ 	.word	0x00000030
        /*06d4*/ 	.short	0x010a
        /*06d6*/ 	.byte	0xff
	.zero		1


	//   ....[93]....
        /*06d8*/ 	.word	0x00009ab0
        /*06dc*/ 	.word	0x00000000
        /*06e0*/ 	.word	0x00000000
        /*06e4*/ 	.short	0x0101
        /*06e6*/ 	.byte	0xff
	.zero		1


	//   ....[94]....
        /*06e8*/ 	.word	0x00009fa0
        /*06ec*/ 	.word	0x000000ff
        /*06f0*/ 	.word	0x00000000
        /*06f4*/ 	.short	0x0101
        /*06f6*/ 	.byte	0x05
	.zero		1


	//   ....[95]....
        /*06f8*/ 	.word	0x0000af20
        /*06fc*/ 	.word	0x00000003
        /*0700*/ 	.word	0x000000d0
        /*0704*/ 	.short	0x010a
        /*0706*/ 	.byte	0xff
	.zero		1


	//   ....[96]....
        /*0708*/ 	.word	0x0000af80
        /*070c*/ 	.word	0x00000002
        /*0710*/ 	.word	0x00000018
        /*0714*/ 	.short	0x010a
        /*0716*/ 	.byte	0xff
	.zero		1


	//   ....[97]....
        /*0718*/ 	.word	0x0000afe0
        /*071c*/ 	.word	0x00000002
        /*0720*/ 	.word	0x00000018
        /*0724*/ 	.short	0x010a
        /*0726*/ 	.byte	0xff
	.zero		1


	//   ....[98]....
        /*0728*/ 	.word	0x0000b030
        /*072c*/ 	.word	0x00000002
        /*0730*/ 	.word	0x00000080
        /*0734*/ 	.short	0x010a
        /*0736*/ 	.byte	0xff
	.zero		1


	//   ....[99]....
        /*0738*/ 	.word	0x0000b090
        /*073c*/ 	.word	0x00000000
        /*0740*/ 	.word	0x00000000
        /*0744*/ 	.short	0x010a
        /*0746*/ 	.byte	0xff
	.zero		1


	//   ....[100]....
        /*0748*/ 	.word	0x0000b0f0
        /*074c*/ 	.word	0x00000000
        /*0750*/ 	.word	0x00000000
        /*0754*/ 	.short	0x010a
        /*0756*/ 	.byte	0xff
	.zero		1


	//   ....[101]....
        /*0758*/ 	.word	0x0000b140
        /*075c*/ 	.word	0x00000000
        /*0760*/ 	.word	0x000000c0
        /*0764*/ 	.short	0x010a
        /*0766*/ 	.byte	0xff
	.zero		1


	//   ....[102]....
        /*0768*/ 	.word	0x0000b1a0
        /*076c*/ 	.word	0x00000000
        /*0770*/ 	.word	0x00000090
        /*0774*/ 	.short	0x010a
        /*0776*/ 	.byte	0xff
	.zero		1


	//   ....[103]....
        /*0778*/ 	.word	0x0000b1f0
        /*077c*/ 	.word	0x00000000
        /*0780*/ 	.word	0x00000080
        /*0784*/ 	.short	0x010a
        /*0786*/ 	.byte	0xff
	.zero		1


	//   ....[104]....
        /*0788*/ 	.word	0x0000b250
        /*078c*/ 	.word	0x00000000
        /*0790*/ 	.word	0x00000090
        /*0794*/ 	.short	0x010a
        /*0796*/ 	.byte	0xff
	.zero		1


	//   ....[105]....
        /*0798*/ 	.word	0x0000b2a0
        /*079c*/ 	.word	0x00000000
        /*07a0*/ 	.word	0x00000080
        /*07a4*/ 	.short	0x010a
        /*07a6*/ 	.byte	0xff
	.zero		1


	//   ....[106]....
        /*07a8*/ 	.word	0x0000b300
        /*07ac*/ 	.word	0x00000003
        /*07b0*/ 	.word	0x000000b0
        /*07b4*/ 	.short	0x010a
        /*07b6*/ 	.byte	0xff
	.zero		1


	//   ....[107]....
        /*07b8*/ 	.word	0x0000b360
        /*07bc*/ 	.word	0x00000000
        /*07c0*/ 	.word	0x00000000
        /*07c4*/ 	.short	0x010a
        /*07c6*/ 	.byte	0xff
	.zero		1


	//   ....[108]....
        /*07c8*/ 	.word	0x0000b3c0
        /*07cc*/ 	.word	0x00000000
        /*07d0*/ 	.word	0x00000000
        /*07d4*/ 	.short	0x010a
        /*07d6*/ 	.byte	0xff
	.zero		1


	//   ....[109]....
        /*07d8*/ 	.word	0x0000b420
        /*07dc*/ 	.word	0x00000000
        /*07e0*/ 	.word	0x00000000
        /*07e4*/ 	.short	0x010a
        /*07e6*/ 	.byte	0xff
	.zero		1


	//   ....[110]....
        /*07e8*/ 	.word	0x0000b470
        /*07ec*/ 	.word	0x00000000
        /*07f0*/ 	.word	0x00000080
        /*07f4*/ 	.short	0x010a
        /*07f6*/ 	.byte	0xff
	.zero		1


	//   ....[111]....
        /*07f8*/ 	.word	0x0000b4d0
        /*07fc*/ 	.word	0x00000000
        /*0800*/ 	.word	0x00000078
        /*0804*/ 	.short	0x010a
        /*0806*/ 	.byte	0xff
	.zero		1


	//   ....[112]....
        /*0808*/ 	.word	0x0000b530
        /*080c*/ 	.word	0x00000003
        /*0810*/ 	.word	0x00000050
        /*0814*/ 	.short	0x010a
        /*0816*/ 	.byte	0xff
	.zero		1


	//   ....[113]....
        /*0818*/ 	.word	0x0000b590
        /*081c*/ 	.word	0x00000003
        /*0820*/ 	.word	0x00000058
        /*0824*/ 	.short	0x010a
        /*0826*/ 	.byte	0xff
	.zero		1


	//   ....[114]....
        /*0828*/ 	.word	0x0000b5f0
        /*082c*/ 	.word	0x00000003
        /*0830*/ 	.word	0x00000060
        /*0834*/ 	.short	0x010a
        /*0836*/ 	.byte	0xff
	.zero		1


	//   ....[115]....
        /*0838*/ 	.word	0x0000b650
        /*083c*/ 	.word	0x00000003
        /*0840*/ 	.word	0x00000068
        /*0844*/ 	.short	0x010a
        /*0846*/ 	.byte	0xff
	.zero		1


	//   ....[116]....
        /*0848*/ 	.word	0x0000b6b0
        /*084c*/ 	.word	0x00000000
        /*0850*/ 	.word	0x00000050
        /*0854*/ 	.short	0x010a
        /*0856*/ 	.byte	0xff
	.zero		1


	//   ....[117]....
        /*0858*/ 	.word	0x0000b710
        /*085c*/ 	.word	0x00000000
        /*0860*/ 	.word	0x00000058
        /*0864*/ 	.short	0x010a
        /*0866*/ 	.byte	0xff
	.zero		1


	//   ....[118]....
        /*0868*/ 	.word	0x0000b770
        /*086c*/ 	.word	0x00000000
        /*0870*/ 	.word	0x00000060
        /*0874*/ 	.short	0x010a
        /*0876*/ 	.byte	0xff
	.zero		1


	//   ....[119]....
        /*0878*/ 	.word	0x0000b7c0
        /*087c*/ 	.word	0x00000000
        /*0880*/ 	.word	0x00000080
        /*0884*/ 	.short	0x010a
        /*0886*/ 	.byte	0xff
	.zero		1


	//   ....[120]....
        /*0888*/ 	.word	0x0000b810
        /*088c*/ 	.word	0x00000003
        /*0890*/ 	.word	0x00000030
        /*0894*/ 	.short	0x010a
        /*0896*/ 	.byte	0xff
	.zero		1


	//   ....[121]....
        /*0898*/ 	.word	0x0000b860
        /*089c*/ 	.word	0x000000c1
        /*08a0*/ 	.word	0x000000a0
        /*08a4*/ 	.short	0x010a
        /*08a6*/ 	.byte	0xff
	.zero		1


	//   ....[122]....
        /*08a8*/ 	.word	0x0000b8b0
        /*08ac*/ 	.word	0x000000cc
        /*08b0*/ 	.word	0x00000030
        /*08b4*/ 	.short	0x010a
        /*08b6*/ 	.byte	0xff
	.zero		1


	//   ....[123]....
        /*08b8*/ 	.word	0x0000b900
        /*08bc*/ 	.word	0x00000000
        /*08c0*/ 	.word	0x00000030
        /*08c4*/ 	.short	0x010a
        /*08c6*/ 	.byte	0xff
	.zero		1


	//   ....[124]....
        /*08c8*/ 	.word	0x0000b950
        /*08cc*/ 	.word	0x00000000
        /*08d0*/ 	.word	0x00000030
        /*08d4*/ 	.short	0x010a
        /*08d6*/ 	.byte	0xff
	.zero		1


	//----- nvinfo : EIATTR_NUM_MBARRIERS
	.align		4
.L_48:
        /*08d8*/ 	.byte	0x03, 0x38
        /*08da*/ 	.short	0x001c


	//----- nvinfo : EIATTR_EXIT_INSTR_OFFSETS
	.align		4
        /*08dc*/ 	.byte	0x04, 0x1c
        /*08de*/ 	.short	(.L_50 - .L_49)


	//   ....[0]....
.L_49:
        /*08e0*/ 	.word	0x00002410


	//   ....[1]....
        /*08e4*/ 	.word	0x00002900


	//   ....[2]....
        /*08e8*/ 	.word	0x00002960


	//   ....[3]....
        /*08ec*/ 	.word	0x00003740


	//   ....[4]....
        /*08f0*/ 	.word	0x000047a0


	//   ....[5]....
        /*08f4*/ 	.word	0x000047e0


	//   ....[6]....
        /*08f8*/ 	.word	0x0000af10


	//----- nvinfo : EIATTR_MAX_THREADS
	.align		4
.L_50:
        /*08fc*/ 	.byte	0x04, 0x05
        /*08fe*/ 	.short	(.L_52 - .L_51)
.L_51:
        /*0900*/ 	.word	0x00000100
        /*0904*/ 	.word	0x00000001
        /*0908*/ 	.word	0x00000001


	//----- nvinfo : EIATTR_CRS_STACK_SIZE
	.align		4
.L_52:
        /*090c*/ 	.byte	0x04, 0x1e
        /*090e*/ 	.short	(.L_54 - .L_53)
.L_53:
        /*0910*/ 	.word	0x00000000


	//----- nvinfo : EIATTR_CBANK_PARAM_SIZE
	.align		4
.L_54:
        /*0914*/ 	.byte	0x03, 0x19
        /*0916*/ 	.short	0x0800


	//----- nvinfo : EIATTR_PARAM_CBANK
	.align		4
        /*0918*/ 	.byte	0x04, 0x0a
        /*091a*/ 	.short	(.L_56 - .L_55)
	.align		4
.L_55:
        /*091c*/ 	.word	index@(.nv.constant0._ZN7cutlass13device_kernelINS_4gemm6kernel13GemmUniversalIN4cute5tupleIJiiiiEEENS1_10collective13CollectiveMmaINS1_35MainloopSm100TmaUmmaWarpSpecializedILi3ELi2ELi2ENS5_IJNS4_1CILi1EEESB_SB_EEEEENS5_IJNSA_ILi128EEENSA_ILi256EEESE_EEENS_12float_e5m2_tENS5_IJlSB_lEEESH_SI_NS4_8TiledMMAINS4_8MMA_AtomIJNS4_10MMA_TraitsINS4_19SM100_MMA_F8F6F4_SSEJSH_SH_fSE_SF_NS4_17integral_constantINS4_4UMMA5MajorELSP_0EEESQ_NSN_INSO_7ScaleInELSR_0EEESS_EEEEEENS4_6LayoutISC_NS5_IJNSA_ILi0EEESW_SW_EEEEENS5_IJNS4_10UnderscoreESZ_SZ_EEEEENS4_13SM90_TMA_LOADENS4_14ComposedLayoutINS4_7SwizzleILi3ELi4ELi3EEENS4_18smem_ptr_flag_bitsILi8EEENSV_INS5_IJNSA_ILi8EEESE_EEENS5_IJSE_SB_EEEEEEEvNS4_8identityES12_S1C_vS1D_EENS_8epilogue10collective18CollectiveEpilogueINS1F_23Sm100TmaWarpSpecializedILi4ELi2ELi64ELb0ELb0EEEJSG_NS5_IJNSV_ISE_SB_EENSV_INSA_ILi64EEESB_EEEEESH_SI_SH_SI_NS1F_6fusion15FusionCallbacksIS1J_NS1O_17LinearCombinationISH_fSH_fLNS_15FloatRoundStyleE2EEESG_S1N_JEEENS4_5SM1004TMEM4LOAD26SM100_TMEM_LOAD_32dp32b64xES12_NS13_INS14_ILi2ELi4ELi3EEES17_NSV_INS5_IJS18_S1L_EEENS5_IJS1L_SB_EEEEEEENS4_39AutoVectorizingCopyWithAssumedAlignmentILi128EEENS4_14SM90_TMA_STOREES22_S24_S24_EEEvvEEEEvNT_6ParamsE)
        /*0920*/ 	.short	0x0380
        /*0922*/ 	.short	0x0800


	//----- nvinfo : EIATTR_SW_WAR
	.align		4
.L_56:
        /*0924*/ 	.byte	0x04, 0x36
        /*0926*/ 	.short	(.L_58 - .L_57)
.L_57:
        /*0928*/ 	.word	0x00000008
.L_58:


//--------------------- .nv.callgraph             --------------------------
	.section	.nv.callgraph,"",@"SHT_CUDA_CALLGRAPH"
	.align	4
	.sectionentsize	8
	.align		4
        /*0000*/ 	.word	0x00000000
	.align		4
        /*0004*/ 	.word	0xffffffff
	.align		4
        /*0008*/ 	.word	index@(_ZN7cutlass13device_kernelINS_4gemm6kernel13GemmUniversalIN4cute5tupleIJiiiiEEENS1_10collective13CollectiveMmaINS1_35MainloopSm100TmaUmmaWarpSpecializedILi3ELi2ELi2ENS5_IJNS4_1CILi1EEESB_SB_EEEEENS5_IJNSA_ILi128EEENSA_ILi256EEESE_EEENS_12float_e5m2_tENS5_IJlSB_lEEESH_SI_NS4_8TiledMMAINS4_8MMA_AtomIJNS4_10MMA_TraitsINS4_19SM100_MMA_F8F6F4_SSEJSH_SH_fSE_SF_NS4_17integral_constantINS4_4UMMA5MajorELSP_0EEESQ_NSN_INSO_7ScaleInELSR_0EEESS_EEEEEENS4_6LayoutISC_NS5_IJNSA_ILi0EEESW_SW_EEEEENS5_IJNS4_10UnderscoreESZ_SZ_EEEEENS4_13SM90_TMA_LOADENS4_14ComposedLayoutINS4_7SwizzleILi3ELi4ELi3EEENS4_18smem_ptr_flag_bitsILi8EEENSV_INS5_IJNSA_ILi8EEESE_EEENS5_IJSE_SB_EEEEEEEvNS4_8identityES12_S1C_vS1D_EENS_8epilogue10collective18CollectiveEpilogueINS1F_23Sm100TmaWarpSpecializedILi4ELi2ELi64ELb0ELb0EEEJSG_NS5_IJNSV_ISE_SB_EENSV_INSA_ILi64EEESB_EEEEESH_SI_SH_SI_NS1F_6fusion15FusionCallbacksIS1J_NS1O_17LinearCombinationISH_fSH_fLNS_15FloatRoundStyleE2EEESG_S1N_JEEENS4_5SM1004TMEM4LOAD26SM100_TMEM_LOAD_32dp32b64xES12_NS13_INS14_ILi2ELi4ELi3EEES17_NSV_INS5_IJS18_S1L_EEENS5_IJS1L_SB_EEEEEEENS4_39AutoVectorizingCopyWithAssumedAlignmentILi128EEENS4_14SM90_TMA_STOREES22_S24_S24_EEEvvEEEEvNT_6ParamsE)
	.align		4
        /*000c*/ 	.word	index@(__assertfail)
	.align		4
        /*0010*/ 	.word	0x00000000
	.align		4
        /*0014*/ 	.word	0xfffffffe
	.align		4
        /*0018*/ 	.word	0x00000000
	.align		4
        /*001c*/ 	.word	0xfffffffd
	.align		4
        /*0020*/ 	.word	0x00000000
	.align		4
        /*0024*/ 	.word	0xfffffffc


//--------------------- .nv.constant4             --------------------------
	.section	.nv.constant4,"a",@progbits
	.align	8
	.align		8
.nv.constant4:
        /*0000*/ 	.dword	__assertfail
	.align		8
        /*0008*/ 	.dword	__unnamed_1
	.align		8
        /*0010*/ 	.dword	__unnamed_2
	.align		8
        /*0018*/ 	.dword	__unnamed_3
	.align		8
        /*0020*/ 	.dword	_ZN39_INTERNAL_a5b99f1e_4_k_cu_80f8fe6d_79104cuda3std3__45__cpo5beginE
	.align		8
        /*0028*/ 	.dword	_ZN39_INTERNAL_a5b99f1e_4_k_cu_80f8fe6d_79104cuda3std3__45__cpo3endE
	.align		8
        /*0030*/ 	.dword	_ZN39_INTERNAL_a5b99f1e_4_k_cu_80f8fe6d_79104cuda3std3__45__cpo6cbeginE
	.align		8
        /*0038*/ 	.dword	_ZN39_INTERNAL_a5b99f1e_4_k_cu_80f8fe6d_79104cuda3std3__45__cpo4cendE
	.align		8
        /*0040*/ 	.dword	_ZN39_INTERNAL_a5b99f1e_4_k_cu_80f8fe6d_79104cuda3std3__441_GLOBAL__N__a5b99f1e_4_k_cu_80f8fe6d_79106ignoreE
	.align		8
        /*0048*/ 	.dword	_ZN39_INTERNAL_a5b99f1e_4_k_cu_80f8fe6d_79104cuda3std3__419piecewise_constructE
	.align		8
        /*0050*/ 	.dword	_ZN39_INTERNAL_a5b99f1e_4_k_cu_80f8fe6d_79104cuda3std3__48in_placeE
	.align		8
        /*0058*/ 	.dword	_ZN39_INTERNAL_a5b99f1e_4_k_cu_80f8fe6d_79104cuda3std6ranges3__45__cpo4swapE
	.align		8
        /*0060*/ 	.dword	_ZN39_INTERNAL_a5b99f1e_4_k_cu_80f8fe6d_79104cuda3std6ranges3__45__cpo9iter_moveE
	.align		8
        /*0068*/ 	.dword	_ZN39_INTERNAL_a5b99f1e_4_k_cu_80f8fe6d_79104cute7productE
	.align		8
        /*0070*/ 	.dword	_ZN39_INTERNAL_a5b99f1e_4_k_cu_80f8fe6d_79104cute1_E
	.align		8
        /*0078*/ 	.dword	$str$25
	.align		8
        /*0080*/ 	.dword	$str$26
	.align		8
        /*0088*/ 	.dword	$str$27
	.align		8
        /*0090*/ 	.dword	$str$28


//--------------------- .text._ZN7cutlass13device_kernelINS_4gemm6kernel13GemmUniversalIN4cute5tupleIJiiiiEEENS1_10collective13CollectiveMmaINS1_35MainloopSm100TmaUmmaWarpSpecializedILi3ELi2ELi2ENS5_IJNS4_1CILi1EEESB_SB_EEEEENS5_IJNSA_ILi128EEENSA_ILi256EEESE_EEENS_12float_e5m2_tENS5_IJlSB_lEEESH_SI_NS4_8TiledMMAINS4_8MMA_AtomIJNS4_10MMA_TraitsINS4_19SM100_MMA_F8F6F4_SSEJSH_SH_fSE_SF_NS4_17integral_constantINS4_4UMMA5MajorELSP_0EEESQ_NSN_INSO_7ScaleInELSR_0EEESS_EEEEEENS4_6LayoutISC_NS5_IJNSA_ILi0EEESW_SW_EEEEENS5_IJNS4_10UnderscoreESZ_SZ_EEEEENS4_13SM90_TMA_LOADENS4_14ComposedLayoutINS4_7SwizzleILi3ELi4ELi3EEENS4_18smem_ptr_flag_bitsILi8EEENSV_INS5_IJNSA_ILi8EEESE_EEENS5_IJSE_SB_EEEEEEEvNS4_8identityES12_S1C_vS1D_EENS_8epilogue10collective18CollectiveEpilogueINS1F_23Sm100TmaWarpSpecializedILi4ELi2ELi64ELb0ELb0EEEJSG_NS5_IJNSV_ISE_SB_EENSV_INSA_ILi64EEESB_EEEEESH_SI_SH_SI_NS1F_6fusion15FusionCallbacksIS1J_NS1O_17LinearCombinationISH_fSH_fLNS_15FloatRoundStyleE2EEESG_S1N_JEEENS4_5SM1004TMEM4LOAD26SM100_TMEM_LOAD_32dp32b64xES12_NS13_INS14_ILi2ELi4ELi3EEES17_NSV_INS5_IJS18_S1L_EEENS5_IJS1L_SB_EEEEEEENS4_39AutoVectorizingCopyWithAssumedAlignmentILi128EEENS4_14SM90_TMA_STOREES22_S24_S24_EEEvvEEEEvNT_6ParamsE --------------------------
	.section	.text._ZN7cutlass13device_kernelINS_4gemm6kernel13GemmUniversalIN4cute5tupleIJiiiiEEENS1_10collective13CollectiveMmaINS1_35MainloopSm100TmaUmmaWarpSpecializedILi3ELi2ELi2ENS5_IJNS4_1CILi1EEESB_SB_EEEEENS5_IJNSA_ILi128EEENSA_ILi256EEESE_EEENS_12float_e5m2_tENS5_IJlSB_lEEESH_SI_NS4_8TiledMMAINS4_8MMA_AtomIJNS4_10MMA_TraitsINS4_19SM100_MMA_F8F6F4_SSEJSH_SH_fSE_SF_NS4_17integral_constantINS4_4UMMA5MajorELSP_0EEESQ_NSN_INSO_7ScaleInELSR_0EEESS_EEEEEENS4_6LayoutISC_NS5_IJNSA_ILi0EEESW_SW_EEEEENS5_IJNS4_10UnderscoreESZ_SZ_EEEEENS4_13SM90_TMA_LOADENS4_14ComposedLayoutINS4_7SwizzleILi3ELi4ELi3EEENS4_18smem_ptr_flag_bitsILi8EEENSV_INS5_IJNSA_ILi8EEESE_EEENS5_IJSE_SB_EEEEEEEvNS4_8identityES12_S1C_vS1D_EENS_8epilogue10collective18CollectiveEpilogueINS1F_23Sm100TmaWarpSpecializedILi4ELi2ELi64ELb0ELb0EEEJSG_NS5_IJNSV_ISE_SB_EENSV_INSA_ILi64EEESB_EEEEESH_SI_SH_SI_NS1F_6fusion15FusionCallbacksIS1J_NS1O_17LinearCombinationISH_fSH_fLNS_15FloatRoundStyleE2EEESG_S1N_JEEENS4_5SM1004TMEM4LOAD26SM100_TMEM_LOAD_32dp32b64xES12_NS13_INS14_ILi2ELi4ELi3EEES17_NSV_INS5_IJS18_S1L_EEENS5_IJS1L_SB_EEEEEEENS4_39AutoVectorizingCopyWithAssumedAlignmentILi128EEENS4_14SM90_TMA_STOREES22_S24_S24_EEEvvEEEEvNT_6ParamsE,"ax",@progbits
	.align	128
.text._ZN7cutlass13device_kernelINS_4gemm6kernel13GemmUniversalIN4cute5tupleIJiiiiEEENS1_10collective13CollectiveMmaINS1_35MainloopSm100TmaUmmaWarpSpecializedILi3ELi2ELi2ENS5_IJNS4_1CILi1EEESB_SB_EEEEENS5_IJNSA_ILi128EEENSA_ILi256EEESE_EEENS_12float_e5m2_tENS5_IJlSB_lEEESH_SI_NS4_8TiledMMAINS4_8MMA_AtomIJNS4_10MMA_TraitsINS4_19SM100_MMA_F8F6F4_SSEJSH_SH_fSE_SF_NS4_17integral_constantINS4_4UMMA5MajorELSP_0EEESQ_NSN_INSO_7ScaleInELSR_0EEESS_EEEEEENS4_6LayoutISC_NS5_IJNSA_ILi0EEESW_SW_EEEEENS5_IJNS4_10UnderscoreESZ_SZ_EEEEENS4_13SM90_TMA_LOADENS4_14ComposedLayoutINS4_7SwizzleILi3ELi4ELi3EEENS4_18smem_ptr_flag_bitsILi8EEENSV_INS5_IJNSA_ILi8EEESE_EEENS5_IJSE_SB_EEEEEEEvNS4_8identityES12_S1C_vS1D_EENS_8epilogue10collective18CollectiveEpilogueINS1F_23Sm100TmaWarpSpecializedILi4ELi2ELi64ELb0ELb0EEEJSG_NS5_IJNSV_ISE_SB_EENSV_INSA_ILi64EEESB_EEEEESH_SI_SH_SI_NS1F_6fusion15FusionCallbacksIS1J_NS1O_17LinearCombinationISH_fSH_fLNS_15FloatRoundStyleE2EEESG_S1N_JEEENS4_5SM1004TMEM4LOAD26SM100_TMEM_LOAD_32dp32b64xES12_NS13_INS14_ILi2ELi4ELi3EEES17_NSV_INS5_IJS18_S1L_EEENS5_IJS1L_SB_EEEEEEENS4_39AutoVectorizingCopyWithAssumedAlignmentILi128EEENS4_14SM90_TMA_STOREES22_S24_S24_EEEvvEEEEvNT_6ParamsE:
        .type           _ZN7cutlass13device_kernelINS_4gemm6kernel13GemmUniversalIN4cute5tupleIJiiiiEEENS1_10collective13CollectiveMmaINS1_35MainloopSm100TmaUmmaWarpSpecializedILi3ELi2ELi2ENS5_IJNS4_1CILi1EEESB_SB_EEEEENS5_IJNSA_ILi128EEENSA_ILi256EEESE_EEENS_12float_e5m2_tENS5_IJlSB_lEEESH_SI_NS4_8TiledMMAINS4_8MMA_AtomIJNS4_10MMA_TraitsINS4_19SM100_MMA_F8F6F4_SSEJSH_SH_fSE_SF_NS4_17integral_constantINS4_4UMMA5MajorELSP_0EEESQ_NSN_INSO_7ScaleInELSR_0EEESS_EEEEEENS4_6LayoutISC_NS5_IJNSA_ILi0EEESW_SW_EEEEENS5_IJNS4_10UnderscoreESZ_SZ_EEEEENS4_13SM90_TMA_LOADENS4_14ComposedLayoutINS4_7SwizzleILi3ELi4ELi3EEENS4_18smem_ptr_flag_bitsILi8EEENSV_INS5_IJNSA_ILi8EEESE_EEENS5_IJSE_SB_EEEEEEEvNS4_8identityES12_S1C_vS1D_EENS_8epilogue10collective18CollectiveEpilogueINS1F_23Sm100TmaWarpSpecializedILi4ELi2ELi64ELb0ELb0EEEJSG_NS5_IJNSV_ISE_SB_EENSV_INSA_ILi64EEESB_EEEEESH_SI_SH_SI_NS1F_6fusion15FusionCallbacksIS1J_NS1O_17LinearCombinationISH_fSH_fLNS_15FloatRoundStyleE2EEESG_S1N_JEEENS4_5SM1004TMEM4LOAD26SM100_TMEM_LOAD_32dp32b64xES12_NS13_INS14_ILi2ELi4ELi3EEES17_NSV_INS5_IJS18_S1L_EEENS5_IJS1L_SB_EEEEEEENS4_39AutoVectorizingCopyWithAssumedAlignmentILi128EEENS4_14SM90_TMA_STOREES22_S24_S24_EEEvvEEEEvNT_6ParamsE,@function
        .size           _ZN7cutlass13device_kernelINS_4gemm6kernel13GemmUniversalIN4cute5tupleIJiiiiEEENS1_10collective13CollectiveMmaINS1_35MainloopSm100TmaUmmaWarpSpecializedILi3ELi2ELi2ENS5_IJNS4_1CILi1EEESB_SB_EEEEENS5_IJNSA_ILi128EEENSA_ILi256EEESE_EEENS_12float_e5m2_tENS5_IJlSB_lEEESH_SI_NS4_8TiledMMAINS4_8MMA_AtomIJNS4_10MMA_TraitsINS4_19SM100_MMA_F8F6F4_SSEJSH_SH_fSE_SF_NS4_17integral_constantINS4_4UMMA5MajorELSP_0EEESQ_NSN_INSO_7ScaleInELSR_0EEESS_EEEEEENS4_6LayoutISC_NS5_IJNSA_ILi0EEESW_SW_EEEEENS5_IJNS4_10UnderscoreESZ_SZ_EEEEENS4_13SM90_TMA_LOADENS4_14ComposedLayoutINS4_7SwizzleILi3ELi4ELi3EEENS4_18smem_ptr_flag_bitsILi8EEENSV_INS5_IJNSA_ILi8EEESE_EEENS5_IJSE_SB_EEEEEEEvNS4_8identityES12_S1C_vS1D_EENS_8epilogue10collective18CollectiveEpilogueINS1F_23Sm100TmaWarpSpecializedILi4ELi2ELi64ELb0ELb0EEEJSG_NS5_IJNSV_ISE_SB_EENSV_INSA_ILi64EEESB_EEEEESH_SI_SH_SI_NS1F_6fusion15FusionCallbacksIS1J_NS1O_17LinearCombinationISH_fSH_fLNS_15FloatRoundStyleE2EEESG_S1N_JEEENS4_5SM1004TMEM4LOAD26SM100_TMEM_LOAD_32dp32b64xES12_NS13_INS14_ILi2ELi4ELi3EEES17_NSV_INS5_IJS18_S1L_EEENS5_IJS1L_SB_EEEEEEENS4_39AutoVectorizingCopyWithAssumedAlignmentILi128EEENS4_14SM90_TMA_STOREES22_S24_S24_EEEvvEEEEvNT_6ParamsE,(.L_x_164 - _ZN7cutlass13device_kernelINS_4gemm6kernel13GemmUniversalIN4cute5tupleIJiiiiEEENS1_10collective13CollectiveMmaINS1_35MainloopSm100TmaUmmaWarpSpecializedILi3ELi2ELi2ENS5_IJNS4_1CILi1EEESB_SB_EEEEENS5_IJNSA_ILi128EEENSA_ILi256EEESE_EEENS_12float_e5m2_tENS5_IJlSB_lEEESH_SI_NS4_8TiledMMAINS4_8MMA_AtomIJNS4_10MMA_TraitsINS4_19SM100_MMA_F8F6F4_SSEJSH_SH_fSE_SF_NS4_17integral_constantINS4_4UMMA5MajorELSP_0EEESQ_NSN_INSO_7ScaleInELSR_0EEESS_EEEEEENS4_6LayoutISC_NS5_IJNSA_ILi0EEESW_SW_EEEEENS5_IJNS4_10UnderscoreESZ_SZ_EEEEENS4_13SM90_TMA_LOADENS4_14ComposedLayoutINS4_7SwizzleILi3ELi4ELi3EEENS4_18smem_ptr_flag_bitsILi8EEENSV_INS5_IJNSA_ILi8EEESE_EEENS5_IJSE_SB_EEEEEEEvNS4_8identityES12_S1C_vS1D_EENS_8epilogue10collective18CollectiveEpilogueINS1F_23Sm100TmaWarpSpecializedILi4ELi2ELi64ELb0ELb0EEEJSG_NS5_IJNSV_ISE_SB_EENSV_INSA_ILi64EEESB_EEEEESH_SI_SH_SI_NS1F_6fusion15FusionCallbacksIS1J_NS1O_17LinearCombinationISH_fSH_fLNS_15FloatRoundStyleE2EEESG_S1N_JEEENS4_5SM1004TMEM4LOAD26SM100_TMEM_LOAD_32dp32b64xES12_NS13_INS14_ILi2ELi4ELi3EEES17_NSV_INS5_IJS18_S1L_EEENS5_IJS1L_SB_EEEEEEENS4_39AutoVectorizingCopyWithAssumedAlignmentILi128EEENS4_14SM90_TMA_STOREES22_S24_S24_EEEvvEEEEvNT_6ParamsE)
        .other          _ZN7cutlass13device_kernelINS_4gemm6kernel13GemmUniversalIN4cute5tupleIJiiiiEEENS1_10collective13CollectiveMmaINS1_35MainloopSm100TmaUmmaWarpSpecializedILi3ELi2ELi2ENS5_IJNS4_1CILi1EEESB_SB_EEEEENS5_IJNSA_ILi128EEENSA_ILi256EEESE_EEENS_12float_e5m2_tENS5_IJlSB_lEEESH_SI_NS4_8TiledMMAINS4_8MMA_AtomIJNS4_10MMA_TraitsINS4_19SM100_MMA_F8F6F4_SSEJSH_SH_fSE_SF_NS4_17integral_constantINS4_4UMMA5MajorELSP_0EEESQ_NSN_INSO_7ScaleInELSR_0EEESS_EEEEEENS4_6LayoutISC_NS5_IJNSA_ILi0EEESW_SW_EEEEENS5_IJNS4_10UnderscoreESZ_SZ_EEEEENS4_13SM90_TMA_LOADENS4_14ComposedLayoutINS4_7SwizzleILi3ELi4ELi3EEENS4_18smem_ptr_flag_bitsILi8EEENSV_INS5_IJNSA_ILi8EEESE_EEENS5_IJSE_SB_EEEEEEEvNS4_8identityES12_S1C_vS1D_EENS_8epilogue10collective18CollectiveEpilogueINS1F_23Sm100TmaWarpSpecializedILi4ELi2ELi64ELb0ELb0EEEJSG_NS5_IJNSV_ISE_SB_EENSV_INSA_ILi64EEESB_EEEEESH_SI_SH_SI_NS1F_6fusion15FusionCallbacksIS1J_NS1O_17LinearCombinationISH_fSH_fLNS_15FloatRoundStyleE2EEESG_S1N_JEEENS4_5SM1004TMEM4LOAD26SM100_TMEM_LOAD_32dp32b64xES12_NS13_INS14_ILi2ELi4ELi3EEES17_NSV_INS5_IJS18_S1L_EEENS5_IJS1L_SB_EEEEEEENS4_39AutoVectorizingCopyWithAssumedAlignmentILi128EEENS4_14SM90_TMA_STOREES22_S24_S24_EEEvvEEEEvNT_6ParamsE,@"STO_CUDA_ENTRY STV_DEFAULT"
_ZN7cutlass13device_kernelINS_4gemm6kernel13GemmUniversalIN4cute5tupleIJiiiiEEENS1_10collective13CollectiveMmaINS1_35MainloopSm100TmaUmmaWarpSpecializedILi3ELi2ELi2ENS5_IJNS4_1CILi1EEESB_SB_EEEEENS5_IJNSA_ILi128EEENSA_ILi256EEESE_EEENS_12float_e5m2_tENS5_IJlSB_lEEESH_SI_NS4_8TiledMMAINS4_8MMA_AtomIJNS4_10MMA_TraitsINS4_19SM100_MMA_F8F6F4_SSEJSH_SH_fSE_SF_NS4_17integral_constantINS4_4UMMA5MajorELSP_0EEESQ_NSN_INSO_7ScaleInELSR_0EEESS_EEEEEENS4_6LayoutISC_NS5_IJNSA_ILi0EEESW_SW_EEEEENS5_IJNS4_10UnderscoreESZ_SZ_EEEEENS4_13SM90_TMA_LOADENS4_14ComposedLayoutINS4_7SwizzleILi3ELi4ELi3EEENS4_18smem_ptr_flag_bitsILi8EEENSV_INS5_IJNSA_ILi8EEESE_EEENS5_IJSE_SB_EEEEEEEvNS4_8identityES12_S1C_vS1D_EENS_8epilogue10collective18CollectiveEpilogueINS1F_23Sm100TmaWarpSpecializedILi4ELi2ELi64ELb0ELb0EEEJSG_NS5_IJNSV_ISE_SB_EENSV_INSA_ILi64EEESB_EEEEESH_SI_SH_SI_NS1F_6fusion15FusionCallbacksIS1J_NS1O_17LinearCombinationISH_fSH_fLNS_15FloatRoundStyleE2EEESG_S1N_JEEENS4_5SM1004TMEM4LOAD26SM100_TMEM_LOAD_32dp32b64xES12_NS13_INS14_ILi2ELi4ELi3EEES17_NSV_INS5_IJS18_S1L_EEENS5_IJS1L_SB_EEEEEEENS4_39AutoVectorizingCopyWithAssumedAlignmentILi128EEENS4_14SM90_TMA_STOREES22_S24_S24_EEEvvEEEEvNT_6ParamsE:
[----:B------:R-:W1:Y:S01]  /*0000*/  LDC R1, c[0x0][0x37c] ;  /* 0x0000df00ff017b82 */ /* 0x000e620000000800 */
[----:B------:R-:W2:Y:S01]  /*0010*/  S2R R185, SR_TID.X ;  /* 0x0000000000b97919 */ /* 0x000ea20000002100 */
[----:B------:R-:W3:Y:S01]  /*0020*/  LDCU.64 UR4, c[0x0][0x890] ;  /* 0x00011200ff0477ac */ /* 0x000ee20008000a00 */
[----:B------:R-:W-:Y:S02]  /*0030*/  PRMT R171, RZ, 0x7610, R171 ;  /* 0x00007610ffab7816 */ /* 0x000fe400000000ab */
[----:B------:R-:W-:Y:S01]  /*0040*/  ELECT P5, URZ, PT ;  /* 0x0000000000ff782f */ /* 0x000fe200038a0000 */
[----:B------:R-:W4:Y:S01]  /*0050*/  LDCU.64 UR46, c[0x0][0x358] ;  /* 0x00006b00ff2e77ac */ /* 0x000f220008000a00 */
[----:B---3--:R-:W-:-:S04]  /*0060*/  UISETP.NE.U32.AND UP0, UPT, UR4, URZ, UPT ;  /* 0x000000ff0400728c */ /* 0x008fc8000bf05070 */
[----:B------:R-:W-:Y:S01]  /*0070*/  UISETP.NE.AND.EX UP0, UPT, UR5, URZ, UPT, UP0 ;  /* 0x000000ff0500728c */ /* 0x000fe2000bf05300 */
[----:B--2---:R-:W-:-:S05]  /*0080*/  SHF.R.U32.HI R173, RZ, 0x5, R185 ;  /* 0x00000005ffad7819 */ /* 0x004fca00000116b9 */
[----:B------:R-:W2:Y:S02]  /*0090*/  SHFL.IDX PT, R0, R173, RZ, 0x1f ;  /* 0x00001fffad007589 */ /* 0x000ea400000e0000 */
[----:B--2---:R-:W-:Y:S01]  /*00a0*/  R2UR UR8, R0 ;  /* 0x00000000000872ca */ /* 0x004fe200000e0000 */
[----:B-1--4-:R-:W-:-:S14]  /*00b0*/  BRA.U UP0, `(.L_x_0) ;  /* 0x00000001002c7547 */ /* 0x012fdc000b800000 */
[----:B------:R-:W1:Y:S02]  /*00c0*/  LDCU.64 UR6, c[0x0][0x888] ;  /* 0x00011100ff0677ac */ /* 0x000e640008000a00 */
[----:B-1----:R-:W-:-:S04]  /*00d0*/  UISETP.NE.U32.AND UP0, UPT, UR6, URZ, UPT ;  /* 0x000000ff0600728c */ /* 0x002fc8000bf05070 */
[----:B------:R-:W-:-:S09]  /*00e0*/  UISETP.NE.AND.EX UP0, UPT, UR7, URZ, UPT, UP0 ;  /* 0x000000ff0700728c */ /* 0x000fd2000bf05300 */
[----:B------:R-:W-:Y:S05]  /*00f0*/  BRA.U !UP0, `(.L_x_1) ;  /* 0x0000000108107547 */ /* 0x000fea000b800000 */
[----:B------:R-:W1:Y:S02]  /*0100*/  LDC.64 R2, c[0x0][0x888] ;  /* 0x00022200ff027b82 */ /* 0x000e640000000a00 */
[----:B-1----:R1:W5:Y:S01]  /*0110*/  LDG.E R81, desc[UR46][R2.64] ;  /* 0x0000002e02517981 */ /* 0x002362000c1e1900 */
[----:B------:R-:W-:Y:S01]  /*0120*/  HFMA2 R171, -RZ, RZ, 0, 5.9604644775390625e-08 ;  /* 0x00000001ffab7431 */ /* 0x000fe200000001ff */
[----:B------:R-:W-:Y:S05]  /*0130*/  BRA `(.L_x_0) ;  /* 0x00000000000c7947 */ /* 0x000fea0003800000 */
.L_x_1:
[----:B------:R-:W1:Y:S01]  /*0140*/  LDCU UR6, c[0x0][0x880] ;  /* 0x00011000ff0677ac */ /* 0x000e620008000800 */
[----:B------:R-:W-:Y:S01]  /*0150*/  HFMA2 R171, -RZ, RZ, 0, 5.9604644775390625e-08 ;  /* 0x00000001ffab7431 */ /* 0x000fe200000001ff */
[----:B-1----:R-:W-:-:S07]  /*0160*/  MOV R81, UR6 ;  /* 0x0000000600517c02 */ /* 0x002fce0008000f00 */
.L_x_0:
[----:B------:R-:W2:Y:S02]  /*0170*/  LDCU.64 UR6, c[0x0][0x8b0] ;  /* 0x00011600ff0677ac */ /* 0x000ea40008000a00 */
[----:B--2---:R-:W-:-:S04]  /*0180*/  UISETP.NE.U32.AND UP0, UPT, UR6, URZ, UPT ;  /* 0x000000ff0600728c */ /* 0x004fc8000bf05070 */
[----:B------:R-:W-:-:S09]  /*0190*/  UISETP.NE.AND.EX UP0, UPT, UR7, URZ, UPT, UP0 ;  /* 0x000000ff0700728c */ /* 0x000fd2000bf05300 */
[----:B------:R-:W-:Y:S05]  /*01a0*/  BRA.U UP0, `(.L_x_2) ;  /* 0x0000000100247547 */ /* 0x000fea000b800000 */
[----:B------:R-:W2:Y:S02]  /*01b0*/  LDCU.64 UR6, c[0x0][0x8a8] ;  /* 0x00011500ff0677ac */ /* 0x000ea40008000a00 */
[----:B--2---:R-:W-:-:S04]  /*01c0*/  UISETP.NE.U32.AND UP0, UPT, UR6, URZ, UPT ;  /* 0x000000ff0600728c */ /* 0x004fc8000bf05070 */
[----:B------:R-:W-:-:S09]  /*01d0*/  UISETP.NE.AND.EX UP0, UPT, UR7, URZ, UPT, UP0 ;  /* 0x000000ff0700728c */ /* 0x000fd2000bf05300 */
[----:B------:R-:W-:Y:S05]  /*01e0*/  BRA.U !UP0, `(.L_x_3) ;  /* 0x00000001080c7547 */ /* 0x000fea000b800000 */
[----:B------:R-:W2:Y:S02]  /*01f0*/  LDC.64 R78, c[0x0][0x8a8] ;  /* 0x00022a00ff4e7b82 */ /* 0x000ea40000000a00 */
[----:B--2---:R2:W5:Y:S01]  /*0200*/  LDG.E R78, desc[UR46][R78.64] ;  /* 0x0000002e4e4e7981 */ /* 0x004562000c1e1900 */
[----:B------:R-:W-:Y:S05]  /*0210*/  BRA `(.L_x_2) ;  /* 0x0000000000087947 */ /* 0x000fea0003800000 */
.L_x_3:
[----:B------:R-:W2:Y:S02]  /*0220*/  LDCU UR6, c[0x0][0x8a0] ;  /* 0x00011400ff0677ac */ /* 0x000ea40008000800 */
[----:B--2---:R-:W-:Y:S02]  /*0230*/  MOV R78, UR6 ;  /* 0x00000006004e7c02 */ /* 0x004fe40008000f00 */
.L_x_2:
[----:B------:R-:W-:Y:S01]  /*0240*/  IMAD.U32 R0, RZ, RZ, UR8 ;  /* 0x00000008ff007e24 */ /* 0x000fe2000f8e00ff */
[----:B------:R-:W-:Y:S04]  /*0250*/  BSSY.RECONVERGENT B0, `(.L_x_4) ;  /* 0x000000c000007945 */ /* 0x000fe80003800200 */
[C---:B------:R-:W-:Y:S02]  /*0260*/  ISETP.NE.OR P1, PT, R0.reuse, 0x1, !P5 ;  /* 0x000000010000780c */ /* 0x040fe40006f25670 */
[----:B------:R-:W-:-:S11]  /*0270*/  ISETP.NE.OR P0, PT, R0, 0x3, !P5 ;  /* 0x000000030000780c */ /* 0x000fd60006f05670 */
[----:B------:R-:W-:Y:S05]  /*0280*/  @P1 BRA `(.L_x_5) ;  /* 0x0000000000201947 */ /* 0x000fea0003800000 */
[----:B------:R-:W3:Y:S02]  /*0290*/  LDCU.64 UR6, c[0x0][0x348] ;  /* 0x00006900ff0677ac */ /* 0x000ee40008000a00 */
[----:B---3--:R-:W-:Y:S02]  /*02a0*/  UIADD3 UR10, UP1, UPT, UR6, 0x80, URZ ;  /* 0x00000080060a7890 */ /* 0x008fe4000ff3e0ff */
[----:B------:R-:W-:Y:S02]  /*02b0*/  UIADD3 UR6, UP0, UPT, UR6, 0x180, URZ ;  /* 0x0000018006067890 */ /* 0x000fe4000ff1e0ff */
[----:B------:R-:W-:Y:S02]  /*02c0*/  UIADD3.X UR11, UPT, UPT, URZ, UR7, URZ, UP1, !UPT ;  /* 0x00000007ff0b7290 */ /* 0x000fe40008ffe4ff */
[----:B------:R-:W-:-:S07]  /*02d0*/  UIADD3.X UR7, UPT, UPT, URZ, UR7, URZ, UP0, !UPT ;  /* 0x00000007ff077290 */ /* 0x000fce00087fe4ff */
[----:B------:R3:W-:Y:S02]  /*02e0*/  UTMACCTL.PF [UR10] ;  /* 0x000000000a0079b9 */ /* 0x0007e40008040000 */
[----:B------:R3:W-:Y:S02]  /*02f0*/  UTMACCTL.PF [UR6] ;  /* 0x00000000060079b9 */ /* 0x0007e40008040000 */
[----:B---3--:R-:W-:Y:S01]  /*0300*/  NOP ;  /* 0x0000000000007918 */ /* 0x008fe20000000000 */
.L_x_5:
[----:B------:R-:W-:Y:S05]  /*0310*/  BSYNC.RECONVERGENT B0 ;  /* 0x0000000000007941 */ /* 0x000fea0003800200 */
.L_x_4:
[----:B------:R-:W-:Y:S04]  /*0320*/  BSSY.RECONVERGENT B0, `(.L_x_6) ;  /* 0x000000a000007945 */ /* 0x000fe80003800200 */
        /* <DEDUP_REMOVED lines=9> */
.L_x_7:
[----:B------:R-:W-:Y:S05]  /*03c0*/  BSYNC.RECONVERGENT B0 ;  /* 0x0000000000007941 */ /* 0x000fea0003800200 */
.L_x_6:
[----:B------:R-:W3:Y:S01]  /*03d0*/  LDCU.64 UR6, c[0x0][0x888] ;  /* 0x00011100ff0677ac */ /* 0x000ee20008000a00 */
[----:B------:R-:W-:Y:S02]  /*03e0*/  UISETP.EQ.U32.AND UP1, UPT, UR4, URZ, UPT ;  /* 0x000000ff0400728c */ /* 0x000fe4000bf22070 */
[----:B------:R-:W-:Y:S02]  /*03f0*/  UPLOP3.LUT UP2, UPT, UPT, UPT, UPT, 0x80, 0x8 ;  /* 0x000000000008789c */ /* 0x000fe40003f4f070 */
[----:B---3--:R-:W-:-:S04]  /*0400*/  UISETP.NE.U32.AND UP0, UPT, UR6, URZ, UPT ;  /* 0x000000ff0600728c */ /* 0x008fc8000bf05070 */
[----:B------:R-:W-:-:S04]  /*0410*/  UISETP.NE.AND.EX UP0, UPT, UR7, URZ, UPT, UP0 ;  /* 0x000000ff0700728c */ /* 0x000fc8000bf05300 */
[----:B------:R-:W-:-:S04]  /*0420*/  UISETP.EQ.OR.EX UP3, UPT, UR5, URZ, !UP0, UP1 ;  /* 0x000000ff0500728c */ /* 0x000fc8000c762710 */
[----:B------:R-:W-:-:S05]  /*0430*/  UP2UR UR50, UPR, URZ, 0x8 ;  /* 0x00000008ff327883 */ /* 0x000fca0008000000 */
[----:B------:R-:W-:Y:S07]  /*0440*/  BRA.U !UP3, `(.L_x_8) ;  /* 0x000000010b207547 */ /* 0x000fee000b800000 */
[----:B------:R-:W-:Y:S01]  /*0450*/  UISETP.NE.U32.AND UP2, UPT, UR4, URZ, UPT ;  /* 0x000000ff0400728c */ /* 0x000fe2000bf45070 */
[----:B-----5:R-:W-:Y:S01]  /*0460*/  FSETP.NEU.AND P0, PT, R81, RZ, PT ;  /* 0x000000ff5100720b */ /* 0x020fe20003f0d000 */
[----:B------:R-:W-:Y:S02]  /*0470*/  USEL UR4, URZ, 0xffffffff, UP0 ;  /* 0xffffffffff047887 */ /* 0x000fe40008000000 */
[----:B------:R-:W-:-:S10]  /*0480*/  UISETP.NE.AND.EX UP2, UPT, UR5, URZ, UPT, UP2 ;  /* 0x000000ff0500728c */ /* 0x000fd4000bf45320 */
[----:B------:R-:W-:Y:S01]  /*0490*/  VOTEU.ANY UP1, P0 ;  /* 0x0000000000ff7886 */ /* 0x000fe20000020100 */
[----:B------:R-:W-:-:S04]  /*04a0*/  @!UP2 USEL UR4, URZ, 0xffffffff, UP1 ;  /* 0xffffffffff04a887 */ /* 0x000fc80008800000 */
[----:B------:R-:W-:-:S04]  /*04b0*/  ULOP3.LUT UR4, UR4, 0x1, URZ, 0xc0, !UPT ;  /* 0x0000000104047892 */ /* 0x000fc8000f8ec0ff */
[----:B------:R-:W-:-:S11]  /*04c0*/  UISETP.NE.U32.AND UP2, UPT, UR4, 0x1, UPT ;  /* 0x000000010400788c */ /* 0x000fd6000bf45070 */
.L_x_8:
[----:B-1----:R-:W1:Y:S01]  /*04d0*/  SHFL.IDX PT, R2, R173, RZ, 0x1f ;  /* 0x00001fffad027589 */ /* 0x002e6200000e0000 */
[----:B------:R-:W-:-:S04]  /*04e0*/  UISETP.NE.AND UP1, UPT, UR8, 0x2, UPT ;  /* 0x000000020800788c */ /* 0x000fc8000bf25270 */
[----:B------:R-:W-:Y:S01]  /*04f0*/  USEL UR6, URZ, 0x1, UP1 ;  /* 0x00000001ff067887 */ /* 0x000fe20008800000 */
[----:B-1----:R-:W-:-:S13]  /*0500*/  ISETP.NE.AND P0, PT, R2, RZ, PT ;  /* 0x000000ff0200720c */ /* 0x002fda0003f05270 */
[----:B------:R-:W-:Y:S05]  /*0510*/  @P0 BRA `(.L_x_9) ;  /* 0x0000000000400947 */ /* 0x000fea0003800000 */
[----:B------:R-:W1:Y:S01]  /*0520*/  S2UR UR5, SR_CgaCtaId ;  /* 0x00000000000579c3 */ /* 0x000e620000008800 */
[----:B------:R-:W-:Y:S01]  /*0530*/  UMOV UR7, 0x400 ;  /* 0x0000040000077882 */ /* 0x000fe20000000000 */
[----:B------:R-:W-:Y:S01]  /*0540*/  UMOV UR4, 0x1 ;  /* 0x0000000100047882 */ /* 0x000fe20000000000 */
[----:B------:R-:W-:Y:S01]  /*0550*/  ELECT P0, URZ, PT ;  /* 0x0000000000ff782f */ /* 0x000fe20003800000 */
[----:B------:R-:W-:-:S04]  /*0560*/  UIADD3 UR10, UPT, UPT, -UR4, 0x100000, URZ ;  /* 0x00100000040a7890 */ /* 0x000fc8000fffe1ff */
[----:B------:R-:W-:Y:S02]  /*0570*/  USHF.L.U32 UR11, UR10, 0xb, URZ ;  /* 0x0000000b0a0b7899 */ /* 0x000fe400080006ff */
[----:B------:R-:W-:Y:S02]  /*0580*/  USHF.L.U32 UR10, UR10, 0x1, URZ ;  /* 0x000000010a0a7899 */ /* 0x000fe400080006ff */
[----:B-1----:R-:W-:Y:S01]  /*0590*/  ULEA UR5, UR5, UR7, 0x18 ;  /* 0x0000000705057291 */ /* 0x002fe2000f8ec0ff */
[----:B------:R-:W1:Y:S11]  /*05a0*/  FENCE.VIEW.ASYNC.S ;  /* 0x00000000000073c6 */ /* 0x000e760000000000 */
[----:B-1----:R1:W3:Y:S01]  /*05b0*/  SYNCS.EXCH.64 URZ, [UR5], UR10 ;  /* 0x0000000a05ff75b2 */ /* 0x0022e20008000100 */
[----:B------:R1:W4:Y:S01]  /*05c0*/  SYNCS.EXCH.64 URZ, [UR5+0x18], UR10 ;  /* 0x0000180a05ff75b2 */ /* 0x0003220008000100 */
[----:B------:R1:W1:Y:S01]  /*05d0*/  SYNCS.EXCH.64 URZ, [UR5+0x8], UR10 ;  /* 0x0000080a05ff75b2 */ /* 0x0002620008000100 */
[----:B------:R1:W1:Y:S01]  /*05e0*/  SYNCS.EXCH.64 URZ, [UR5+0x20], UR10 ;  /* 0x0000200a05ff75b2 */ /* 0x0002620008000100 */
[----:B------:R1:W1:Y:S01]  /*05f0*/  SYNCS.EXCH.64 URZ, [UR5+0x10], UR10 ;  /* 0x0000100a05ff75b2 */ /* 0x0002620008000100 */
[----:B------:R1:W1:Y:S01]  /*0600*/  SYNCS.EXCH.64 URZ, [UR5+0x28], UR10 ;  /* 0x0000280a05ff75b2 */ /* 0x0002620008000100 */
[----:B------:R-:W-:Y:S01]  /*0610*/  NOP ;  /* 0x0000000000007918 */ /* 0x000fe20000000000 */
.L_x_9:
[----:B------:R-:W2:Y:S01]  /*0620*/  SHFL.IDX PT, R2, R173, RZ, 0x1f ;  /* 0x00001fffad027589 */ /* 0x000ea200000e0000 */
[----:B------:R-:W-:Y:S01]  /*0630*/  NOP ;  /* 0x0000000000007918 */ /* 0x000fe20000000000 */
[----:B--2---:R-:W-:-:S13]  /*0640*/  ISETP.NE.AND P0, PT, R2, 0x1, PT ;  /* 0x000000010200780c */ /* 0x004fda0003f05270 */
[----:B------:R-:W-:Y:S05]  /*0650*/  @P0 BRA `(.L_x_10) ;  /* 0x0000000000580947 */ /* 0x000fea0003800000 */
[----:B------:R-:W2:Y:S01]  /*0660*/  S2UR UR7, SR_CgaCtaId ;  /* 0x00000000000779c3 */ /* 0x000ea20000008800 */
[----:B------:R-:W-:Y:S01]  /*0670*/  UMOV UR9, 0x400 ;  /* 0x0000040000097882 */ /* 0x000fe20000000000 */
[----:B-1----:R-:W-:Y:S01]  /*0680*/  UMOV UR5, 0x20 ;  /* 0x0000002000057882 */ /* 0x002fe20000000000 */
[----:B------:R-:W-:Y:S01]  /*0690*/  UMOV UR4, 0x80 ;  /* 0x0000008000047882 */ /* 0x000fe20000000000 */
[----:B------:R-:W-:-:S04]  /*06a0*/  UIADD3 UR10, UPT, UPT, -UR5, 0x100000, URZ ;  /* 0x00100000050a7890 */ /* 0x000fc8000fffe1ff */
[----:B------:R-:W-:Y:S02]  /*06b0*/  USHF.L.U32 UR11, UR10, 0xb, URZ ;  /* 0x0000000b0a0b7899 */ /* 0x000fe400080006ff */
[----:B------:R-:W-:Y:S02]  /*06c0*/  USHF.L.U32 UR10, UR10, 0x1, URZ ;  /* 0x000000010a0a7899 */ /* 0x000fe400080006ff */
[----:B------:R-:W-:-:S04]  /*06d0*/  UIADD3 UR4, UPT, UPT, -UR4, 0x100000, URZ ;  /* 0x0010000004047890 */ /* 0x000fc8000fffe1ff */
[----:B------:R-:W-:Y:S02]  /*06e0*/  USHF.L.U32 UR5, UR4, 0xb, URZ ;  /* 0x0000000b04057899 */ /* 0x000fe400080006ff */
[----:B------:R-:W-:Y:S01]  /*06f0*/  USHF.L.U32 UR4, UR4, 0x1, URZ ;  /* 0x0000000104047899 */ /* 0x000fe200080006ff */
[----:B------:R-:W-:Y:S01]  /*0700*/  ELECT P0, URZ, PT ;  /* 0x0000000000ff782f */ /* 0x000fe20003800000 */
[----:B--2---:R-:W-:Y:S01]  /*0710*/  ULEA UR7, UR7, UR9, 0x18 ;  /* 0x0000000907077291 */ /* 0x004fe2000f8ec0ff */
[----:B------:R-:W1:Y:S11]  /*0720*/  FENCE.VIEW.ASYNC.S ;  /* 0x00000000000073c6 */ /* 0x000e760000000000 */
[----:B-1----:R2:W1:Y:S01]  /*0730*/  SYNCS.EXCH.64 URZ, [UR7+0x30], UR10 ;  /* 0x0000300a07ff75b2 */ /* 0x0024620008000100 */
[----:B------:R2:W1:Y:S01]  /*0740*/  SYNCS.EXCH.64 URZ, [UR7+0x50], UR4 ;  /* 0x0000500407ff75b2 */ /* 0x0004620008000100 */
[----:B------:R2:W1:Y:S01]  /*0750*/  SYNCS.EXCH.64 URZ, [UR7+0x38], UR10 ;  /* 0x0000380a07ff75b2 */ /* 0x0004620008000100 */
[----:B------:R2:W1:Y:S01]  /*0760*/  SYNCS.EXCH.64 URZ, [UR7+0x58], UR4 ;  /* 0x0000580407ff75b2 */ /* 0x0004620008000100 */
[----:B------:R2:W1:Y:S01]  /*0770*/  SYNCS.EXCH.64 URZ, [UR7+0x40], UR10 ;  /* 0x0000400a07ff75b2 */ /* 0x0004620008000100 */
[----:B------:R2:W1:Y:S01]  /*0780*/  SYNCS.EXCH.64 URZ, [UR7+0x60], UR4 ;  /* 0x0000600407ff75b2 */ /* 0x0004620008000100 */
[----:B------:R2:W1:Y:S01]  /*0790*/  SYNCS.EXCH.64 URZ, [UR7+0x48], UR10 ;  /* 0x0000480a07ff75b2 */ /* 0x0004620008000100 */
[----:B------:R2:W1:Y:S02]  /*07a0*/  SYNCS.EXCH.64 URZ, [UR7+0x68], UR4 ;  /* 0x0000680407ff75b2 */ /* 0x0004640008000100 */
[----:B--2---:R-:W-:Y:S01]  /*07b0*/  NOP ;  /* 0x0000000000007918 */ /* 0x004fe20000000000 */
.L_x_10:
[----:B------:R-:W2:Y:S01]  /*07c0*/  SHFL.IDX PT, R2, R173, RZ, 0x1f ;  /* 0x00001fffad027589 */ /* 0x000ea200000e0000 */
[----:B------:R-:W-:Y:S01]  /*07d0*/  NOP ;  /* 0x0000000000007918 */ /* 0x000fe20000000000 */
[----:B--2---:R-:W-:-:S13]  /*07e0*/  ISETP.NE.AND P0, PT, R2, 0x3, PT ;  /* 0x000000030200780c */ /* 0x004fda0003f05270 */
[----:B------:R-:W-:Y:S05]  /*07f0*/  @P0 BRA `(.L_x_11) ;  /* 0x0000000000300947 */ /* 0x000fea0003800000 */
[----:B-1----:R-:W1:Y:S01]  /*0800*/  S2UR UR5, SR_CgaCtaId ;  /* 0x00000000000579c3 */ /* 0x002e620000008800 */
        /* <DEDUP_REMOVED lines=8> */
[----:B-1----:R2:W1:Y:S01]  /*0890*/  SYNCS.EXCH.64 URZ, [UR5+0x70], UR10 ;  /* 0x0000700a05ff75b2 */ /* 0x0024620008000100 */
[----:B------:R2:W1:Y:S02]  /*08a0*/  SYNCS.EXCH.64 URZ, [UR5+0x78], UR10 ;  /* 0x0000780a05ff75b2 */ /* 0x0004640008000100 */
[----:B--2---:R-:W-:Y:S01]  /*08b0*/  NOP ;  /* 0x0000000000007918 */ /* 0x004fe20000000000 */
.L_x_11:
[----:B------:R-:W2:Y:S01]  /*08c0*/  SHFL.IDX PT, R2, R173, RZ, 0x1f ;  /* 0x00001fffad027589 */ /* 0x000ea200000e0000 */
[----:B------:R-:W-:Y:S01]  /*08d0*/  NOP ;  /* 0x0000000000007918 */ /* 0x000fe20000000000 */
[----:B--2---:R-:W-:-:S13]  /*08e0*/  ISETP.NE.AND P0, PT, R2, 0x4, PT ;  /* 0x000000040200780c */ /* 0x004fda0003f05270 */
[----:B------:R-:W-:Y:S05]  /*08f0*/  @P0 BRA `(.L_x_12) ;  /* 0x00000000004c0947 */ /* 0x000fea0003800000 */
[----:B-1----:R-:W1:Y:S01]  /*0900*/  S2UR UR5, SR_CgaCtaId ;  /* 0x00000000000579c3 */ /* 0x002e620000008800 */
[----:B------:R-:W-:Y:S01]  /*0910*/  UMOV UR9, 0x100 ;  /* 0x0000010000097882 */ /* 0x000fe20000000000 */
[----:B------:R-:W-:Y:S01]  /*0920*/  UMOV UR7, 0x400 ;  /* 0x0000040000077882 */ /* 0x000fe20000000000 */
[----:B------:R-:W-:Y:S01]  /*0930*/  USEL UR9, UR9, 0xe0, UP2 ;  /* 0x000000e009097887 */ /* 0x000fe20009000000 */
[----:B------:R-:W-:Y:S01]  /*0940*/  UMOV UR4, 0x1 ;  /* 0x0000000100047882 */ /* 0x000fe20000000000 */
[----:B------:R-:W-:Y:S01]  /*0950*/  ELECT P0, URZ, PT ;  /* 0x0000000000ff782f */ /* 0x000fe20003800000 */
[----:B------:R-:W-:-:S04]  /*0960*/  UIADD3 UR10, UPT, UPT, -UR4, 0x100000, URZ ;  /* 0x00100000040a7890 */ /* 0x000fc8000fffe1ff */
[----:B------:R-:W-:Y:S02]  /*0970*/  USHF.L.U32 UR11, UR10, 0xb, URZ ;  /* 0x0000000b0a0b7899 */ /* 0x000fe400080006ff */
[----:B------:R-:W-:Y:S02]  /*0980*/  USHF.L.U32 UR10, UR10, 0x1, URZ ;  /* 0x000000010a0a7899 */ /* 0x000fe400080006ff */
[----:B------:R-:W-:-:S04]  /*0990*/  UIADD3 UR12, UPT, UPT, -UR9, 0x100000, URZ ;  /* 0x00100000090c7890 */ /* 0x000fc8000fffe1ff */
[----:B------:R-:W-:Y:S02]  /*09a0*/  USHF.L.U32 UR13, UR12, 0xb, URZ ;  /* 0x0000000b0c0d7899 */ /* 0x000fe400080006ff */
[----:B------:R-:W-:Y:S02]  /*09b0*/  USHF.L.U32 UR12, UR12, 0x1, URZ ;  /* 0x000000010c0c7899 */ /* 0x000fe400080006ff */
[----:B-1----:R-:W-:Y:S01]  /*09c0*/  ULEA UR5, UR5, UR7, 0x18 ;  /* 0x0000000705057291 */ /* 0x002fe2000f8ec0ff */
[----:B------:R-:W1:Y:S11]  /*09d0*/  FENCE.VIEW.ASYNC.S ;  /* 0x00000000000073c6 */ /* 0x000e760000000000 */
[----:B-1----:R2:W1:Y:S01]  /*09e0*/  SYNCS.EXCH.64 URZ, [UR5+0x80], UR10 ;  /* 0x0000800a05ff75b2 */ /* 0x0024620008000100 */
[----:B------:R2:W1:Y:S01]  /*09f0*/  SYNCS.EXCH.64 URZ, [UR5+0x90], UR12 ;  /* 0x0000900c05ff75b2 */ /* 0x0004620008000100 */
[----:B------:R2:W1:Y:S01]  /*0a00*/  SYNCS.EXCH.64 URZ, [UR5+0x88], UR10 ;  /* 0x0000880a05ff75b2 */ /* 0x0004620008000100 */
[----:B------:R2:W1:Y:S02]  /*0a10*/  SYNCS.EXCH.64 URZ, [UR5+0x98], UR12 ;  /* 0x0000980c05ff75b2 */ /* 0x0004640008000100 */
[----:B--2---:R-:W-:Y:S01]  /*0a20*/  NOP ;  /* 0x0000000000007918 */ /* 0x004fe20000000000 */
.L_x_12:
        /* <DEDUP_REMOVED lines=20> */
[----:B------:R2:W1:Y:S02]  /*0b70*/  SYNCS.EXCH.64 URZ, [UR7+0xb8], UR4 ;  /* 0x0000b80407ff75b2 */ /* 0x0004640008000100 */
[----:B--2---:R-:W-:Y:S01]  /*0b80*/  NOP ;  /* 0x0000000000007918 */ /* 0x004fe20000000000 */
.L_x_13:
        /* <DEDUP_REMOVED lines=18> */
.L_x_14:
[----:B-1----:R-:W1:Y:S01]  /*0cb0*/  S2UR UR5, SR_CTAID.X ;  /* 0x00000000000579c3 */ /* 0x002e620000002500 */
[----:B------:R-:W-:-:S05]  /*0cc0*/  CS2R.32 R170, SR_CgaSize ;  /* 0x0000000000aa7805 */ /* 0x000fca0000008a00 */
[----:B------:R-:W-:-:S05]  /*0cd0*/  IMAD R170, R170, -0xa0, RZ ;  /* 0xffffff60aaaa7824 */ /* 0x000fca00078e02ff */
[----:B------:R-:W-:-:S14]  /*0ce0*/  R2UR UR9, R170 ;  /* 0x00000000aa0972ca */ /* 0x000fdc00000e0000 */
[----:B------:R-:W2:Y:S01]  /*0cf0*/  LDCU UR9, c[0x0][UR9+0x2b0] ;  /* 0x00005600090977ac */ /* 0x000ea20008000800 */
[----:B------:R-:W-:Y:S01]  /*0d00*/  NOP ;  /* 0x0000000000007918 */ /* 0x000fe20000000000 */
[----:B------:R-:W-:-:S05]  /*0d10*/  CS2R.32 R170, SR_CgaSize ;  /* 0x0000000000aa7805 */ /* 0x000fca0000008a00 */
[----:B------:R-:W-:-:S05]  /*0d20*/  IMAD R170, R170, -0xa0, RZ ;  /* 0xffffff60aaaa7824 */ /* 0x000fca00078e02ff */
[----:B------:R-:W-:-:S14]  /*0d30*/  R2UR UR7, R170 ;  /* 0x00000000aa0772ca */ /* 0x000fdc00000e0000 */
[----:B------:R-:W3:Y:S01]  /*0d40*/  LDCU UR7, c[0x0][UR7+0x2b4] ;  /* 0x00005680070777ac */ /* 0x000ee20008000800 */
[----:B------:R-:W4:Y:S08]  /*0d50*/  S2UR UR4, SR_CTAID.Y ;  /* 0x00000000000479c3 */ /* 0x000f300000002600 */
[----:B------:R-:W3:Y:S01]  /*0d60*/  LDC R9, c[0x0][0xb24] ;  /* 0x0002c900ff097b82 */ /* 0x000ee20000000800 */
[----:B-1----:R-:W-:-:S02]  /*0d70*/  I2FP.F32.U32 R5, UR5 ;  /* 0x0000000500057c45 */ /* 0x002fc40008201000 */
[----:B------:R-:W-:-:S05]  /*0d80*/  CS2R.32 R3, SR_CgaSize ;  /* 0x0000000000037805 */ /* 0x000fca0000008a00 */
[----:B------:R-:W-:-:S06]  /*0d90*/  IMAD R3, R3, -0xa0, RZ ;  /* 0xffffff6003037824 */ /* 0x000fcc00078e02ff */
[----:B------:R-:W1:Y:S01]  /*0da0*/  LDC R3, c[0x0][R3+0x2a0] ;  /* 0x0000a80003037b82 */ /* 0x000e620000000800 */
[----:B------:R-:W-:Y:S01]  /*0db0*/  MOV R21, UR5 ;  /* 0x0000000500157c02 */ /* 0x000fe20008000f00 */
[----:B--2---:R-:W-:Y:S01]  /*0dc0*/  FMUL R5, R5, UR9 ;  /* 0x0000000905057c20 */ /* 0x004fe20008400000 */
[----:B----4-:R-:W-:Y:S02]  /*0dd0*/  I2FP.F32.U32 R4, UR4 ;  /* 0x0000000400047c45 */ /* 0x010fe40008201000 */
[----:B------:R-:W-:-:S05]  /*0de0*/  CS2R.32 R2, SR_CgaSize ;  /* 0x0000000000027805 */ /* 0x000fca0000008a00 */
[----:B------:R-:W-:-:S06]  /*0df0*/  IMAD R2, R2, -0xa0, RZ ;  /* 0xffffff6002027824 */ /* 0x000fcc00078e02ff */
[----:B------:R-:W2:Y:S01]  /*0e00*/  LDC R2, c[0x0][R2+0x2a4] ;  /* 0x0000a90002027b82 */ /* 0x000ea20000000800 */
[----:B------:R-:W4:Y:S01]  /*0e10*/  F2I.U32.TRUNC.NTZ R170, R5 ;  /* 0x0000000500aa7305 */ /* 0x000f22000020f000 */
[----:B------:R-:W-:Y:S01]  /*0e20*/  MOV R20, UR4 ;  /* 0x0000000400147c02 */ /* 0x000fe20008000f00 */
[----:B---3--:R-:W-:-:S05]  /*0e30*/  FMUL R4, R4, UR7 ;  /* 0x0000000704047c20 */ /* 0x008fca0008400000 */
[----:B------:R-:W-:Y:S01]  /*0e40*/  BAR.SYNC.DEFER_BLOCKING 0x0 ;  /* 0x0000000000007b1d */ /* 0x000fe20000010000 */
[----:B------:R-:W-:-:S05]  /*0e50*/  ISETP.GE.AND P0, PT, R9, 0x1, PT ;  /* 0x000000010900780c */ /* 0x000fca0003f06270 */
[----:B------:R-:W3:Y:S02]  /*0e60*/  F2I.U32.TRUNC.NTZ R147, R4 ;  /* 0x0000000400937305 */ /* 0x000ee4000020f000 */
[----:B------:R-:W2:Y:S01]  /*0e70*/  S2UR UR36, SR_CTAID.Z ;  /* 0x00000000002479c3 */ /* 0x000ea20000002700 */
[----:B----4-:R-:W-:-:S05]  /*0e80*/  IADD3 R170, PT, PT, -R170, RZ, RZ ;  /* 0x000000ffaaaa7210 */ /* 0x010fca0007ffe1ff */
[----:B-1----:R-:W-:Y:S01]  /*0e90*/  IMAD R170, R3, R170, UR5 ;  /* 0x0000000503aa7e24 */ /* 0x002fe2000f8e02aa */
[----:B---3--:R-:W-:-:S05]  /*0ea0*/  IADD3 R147, PT, PT, -R147, RZ, RZ ;  /* 0x000000ff93937210 */ /* 0x008fca0007ffe1ff */
[----:B--2---:R-:W-:Y:S01]  /*0eb0*/  IMAD R147, R2, R147, UR4 ;  /* 0x0000000402937e24 */ /* 0x004fe2000f8e0293 */
[----:B------:R-:W-:Y:S06]  /*0ec0*/  @!P0 BRA `(.L_x_15) ;  /* 0x0000000000b88947 */ /* 0x000fec0003800000 */
[----:B------:R-:W1:Y:S01]  /*0ed0*/  LDC.64 R4, c[0x0][0xb18] ;  /* 0x0002c600ff047b82 */ /* 0x000e620000000a00 */
[----:B------:R-:W-:-:S07]  /*0ee0*/  ISETP.NE.AND P0, PT, R9, 0x1, PT ;  /* 0x000000010900780c */ /* 0x000fce0003f05270 */
[----:B------:R-:W2:Y:S08]  /*0ef0*/  LDC R10, c[0x0][0xb0c] ;  /* 0x0002c300ff0a7b82 */ /* 0x000eb00000000800 */
[----:B------:R-:W3:Y:S08]  /*0f00*/  LDC R11, c[0x0][0x370] ;  /* 0x0000dc00ff0b7b82 */ /* 0x000ef00000000800 */
[----:B------:R-:W4:Y:S01]  /*0f10*/  LDC R12, c[0x0][0x374] ;  /* 0x0000dd00ff0c7b82 */ /* 0x000f220000000800 */
[----:B-1----:R-:W-:-:S07]  /*0f20*/  ISETP.NE.AND P1, PT, R4, 0x1, PT ;  /* 0x000000010400780c */ /* 0x002fce0003f25270 */
[----:B------:R-:W3:Y:S01]  /*0f30*/  LDC.64 R6, c[0x0][0xb10] ;  /* 0x0002c400ff067b82 */ /* 0x000ee20000000a00 */
[----:B--2---:R-:W-:-:S07]  /*0f40*/  ISETP.NE.AND P2, PT, R10, 0x1, PT ;  /* 0x000000010a00780c */ /* 0x004fce0003f45270 */
[----:B------:R-:W1:Y:S08]  /*0f50*/  LDC R8, c[0x0][0xb20] ;  /* 0x0002c800ff087b82 */ /* 0x000e700000000800 */
[----:B------:R-:W2:Y:S01]  /*0f60*/  LDC.64 R2, c[0x0][0xb28] ;  /* 0x0002ca00ff027b82 */ /* 0x000ea20000000a00 */
[----:B----4-:R-:W-:-:S04]  /*0f70*/  IMAD.HI.U32 R13, R12, R5, RZ ;  /* 0x000000050c0d7227 */ /* 0x010fc800078e00ff */
[----:B------:R-:W-:-:S04]  /*0f80*/  IMAD.HI.U32 R5, R20, R5, RZ ;  /* 0x0000000514057227 */ /* 0x000fc800078e00ff */
[----:B---3--:R-:W-:-:S04]  /*0f90*/  IMAD.HI.U32 R14, R11, R6, RZ ;  /* 0x000000060b0e7227 */ /* 0x008fc800078e00ff */
[C---:B------:R-:W-:Y:S01]  /*0fa0*/  IMAD.HI.U32 R16, R21.reuse, R6, RZ ;  /* 0x0000000615107227 */ /* 0x040fe200078e00ff */
[-C--:B------:R-:W-:Y:S02]  /*0fb0*/  @P2 SHF.R.U32.HI R11, RZ, R7.reuse, R14 ;  /* 0x00000007ff0b2219 */ /* 0x080fe4000001160e */
[-C--:B-1----:R-:W-:Y:S02]  /*0fc0*/  @P1 SHF.R.U32.HI R12, RZ, R8.reuse, R13 ;  /* 0x00000008ff0c1219 */ /* 0x082fe4000001160d */
[----:B------:R-:W-:Y:S02]  /*0fd0*/  SHF.R.U32.HI R5, RZ, R8, R5 ;  /* 0x00000008ff057219 */ /* 0x000fe40000011605 */
[----:B------:R-:W-:Y:S02]  /*0fe0*/  SHF.R.U32.HI R16, RZ, R7, R16 ;  /* 0x00000007ff107219 */ /* 0x000fe40000011610 */
[----:B------:R-:W-:Y:S01]  /*0ff0*/  SEL R5, R20, R5, !P1 ;  /* 0x0000000514057207 */ /* 0x000fe20004800000 */
[----:B--2---:R-:W-:Y:S01]  /*1000*/  IMAD.HI.U32 R14, R12, R2, RZ ;  /* 0x000000020c0e7227 */ /* 0x004fe200078e00ff */
[----:B------:R-:W-:-:S02]  /*1010*/  SEL R7, R21, R16, !P2 ;  /* 0x0000001015077207 */ /* 0x000fc40005000000 */
[----:B------:R-:W-:Y:S01]  /*1020*/  IADD3 R13, PT, PT, -R5, RZ, RZ ;  /* 0x000000ff050d7210 */ /* 0x000fe20007ffe1ff */
[----:B------:R-:W-:Y:S01]  /*1030*/  IMAD.HI.U32 R6, R11, R2, RZ ;  /* 0x000000020b067227 */ /* 0x000fe200078e00ff */
[----:B------:R-:W-:-:S03]  /*1040*/  @P0 SHF.R.U32.HI R12, RZ, R3, R14 ;  /* 0x00000003ff0c0219 */ /* 0x000fc6000001160e */
[----:B------:R-:W-:Y:S01]  /*1050*/  IMAD R13, R4, R13, R20 ;  /* 0x0000000d040d7224 */ /* 0x000fe200078e0214 */
[----:B------:R-:W-:Y:S01]  /*1060*/  @P0 SHF.R.U32.HI R11, RZ, R3, R6 ;  /* 0x00000003ff0b0219 */ /* 0x000fe20000011606 */
[----:B------:R-:W-:-:S04]  /*1070*/  IMAD R12, R12, R9, RZ ;  /* 0x000000090c0c7224 */ /* 0x000fc800078e02ff */
[----:B------:R-:W-:Y:S01]  /*1080*/  IMAD R6, R11, R9, RZ ;  /* 0x000000090b067224 */ /* 0x000fe200078e02ff */
[----:B------:R-:W-:-:S04]  /*1090*/  ISETP.GE.AND P1, PT, R5, R12, PT ;  /* 0x0000000c0500720c */ /* 0x000fc80003f26270 */
[----:B------:R-:W-:Y:S01]  /*10a0*/  ISETP.GE.OR P1, PT, R7, R6, P1 ;  /* 0x000000060700720c */ /* 0x000fe20000f26670 */
[----:B------:R-:W-:-:S05]  /*10b0*/  IMAD.HI.U32 R6, R5, R2, RZ ;  /* 0x0000000205067227 */ /* 0x000fca00078e00ff */
[----:B------:R-:W-:-:S04]  /*10c0*/  SHF.R.U32.HI R6, RZ, R3, R6 ;  /* 0x00000003ff067219 */ /* 0x000fc80000011606 */
[----:B------:R-:W-:-:S03]  /*10d0*/  SEL R6, R5, R6, !P0 ;  /* 0x0000000605067207 */ /* 0x000fc60004000000 */
[----:B------:R-:W-:Y:S01]  /*10e0*/  @!P1 IMAD.HI.U32 R8, R7, R2, RZ ;  /* 0x0000000207089227 */ /* 0x000fe200078e00ff */
[----:B------:R-:W-:-:S04]  /*10f0*/  IADD3 R2, PT, PT, -R6, RZ, RZ ;  /* 0x000000ff06027210 */ /* 0x000fc80007ffe1ff */
[----:B------:R-:W-:Y:S01]  /*1100*/  @!P1 SHF.R.U32.HI R8, RZ, R3, R8 ;  /* 0x00000003ff089219 */ /* 0x000fe20000011608 */
[----:B------:R-:W-:-:S03]  /*1110*/  IMAD R2, R9, R2, R5 ;  /* 0x0000000209027224 */ /* 0x000fc600078e0205 */
[----:B------:R-:W-:-:S05]  /*1120*/  @!P1 SEL R3, R7, R8, !P0 ;  /* 0x0000000807039207 */ /* 0x000fca0004000000 */
[--C-:B------:R-:W-:Y:S02]  /*1130*/  @!P1 IMAD.IADD R6, R6, 0x1, -R3.reuse ;  /* 0x0000000106069824 */ /* 0x100fe400078e0a03 */
[----:B------:R-:W-:Y:S01]  /*1140*/  @!P1 IMAD R3, R2, R11, R3 ;  /* 0x0000000b02039224 */ /* 0x000fe200078e0203 */
[----:B------:R-:W-:Y:S01]  /*1150*/  IADD3 R2, PT, PT, -R7, RZ, RZ ;  /* 0x000000ff07027210 */ /* 0x000fe20007ffe1ff */
[----:B------:R-:W-:Y:S02]  /*1160*/  @!P1 IMAD R5, R6, R9, R7 ;  /* 0x0000000906059224 */ /* 0x000fe400078e0207 */
[----:B------:R-:W-:Y:S02]  /*1170*/  @!P1 IMAD.MOV.U32 R7, RZ, RZ, R3 ;  /* 0x000000ffff079224 */ /* 0x000fe400078e0003 */
[----:B------:R-:W-:Y:S02]  /*1180*/  IMAD R2, R10, R2, R21 ;  /* 0x000000020a027224 */ /* 0x000fe400078e0215 */
[----:B------:R-:W-:-:S02]  /*1190*/  IMAD R20, R5, R4, R13 ;  /* 0x0000000405147224 */ /* 0x000fc400078e020d */
[----:B------:R-:W-:Y:S02]  /*11a0*/  IMAD R21, R7, R10, R2 ;  /* 0x0000000a07157224 */ /* 0x000fe400078e0202 */
.L_x_15:
[----:B------:R-:W1:Y:S01]  /*11b0*/  LDCU UR4, c[0x0][0xb30] ;  /* 0x00016600ff0477ac */ /* 0x000e620008000800 */
[----:B------:R-:W2:Y:S08]  /*11c0*/  S2UR UR37, SR_CgaCtaId ;  /* 0x00000000002579c3 */ /* 0x000eb00000008800 */
[----:B------:R-:W3:Y:S01]  /*11d0*/  LDC R72, c[0x0][0xb24] ;  /* 0x0002c900ff487b82 */ /* 0x000ee20000000800 */
[----:B-1----:R-:W-:-:S09]  /*11e0*/  UISETP.NE.AND UP1, UPT, UR4, 0x1, UPT ;  /* 0x000000010400788c */ /* 0x002fd2000bf25270 */
[----:B--2---:R-:W-:Y:S05]  /*11f0*/  BRA.U UP1, `(.L_x_16) ;  /* 0x0000000101407547 */ /* 0x004fea000b800000 */
[----:B------:R-:W1:Y:S08]  /*1200*/  LDC.64 R4, c[0x0][0xb10] ;  /* 0x0002c400ff047b82 */ /* 0x000e700000000a00 */
[----:B------:R-:W2:Y:S08]  /*1210*/  LDC.64 R2, c[0x0][0xb18] ;  /* 0x0002c600ff027b82 */ /* 0x000eb00000000a00 */
[----:B------:R-:W4:Y:S08]  /*1220*/  LDC R6, c[0x0][0xb20] ;  /* 0x0002c800ff067b82 */ /* 0x000f300000000800 */
[----:B------:R-:W3:Y:S01]  /*1230*/  LDC R8, c[0x0][0xb0c] ;  /* 0x0002c300ff087b82 */ /* 0x000ee20000000800 */
[----:B-1----:R-:W-:-:S05]  /*1240*/  IMAD.HI.U32 R4, R21, R4, RZ ;  /* 0x0000000415047227 */ /* 0x002fca00078e00ff */
[----:B------:R-:W-:Y:S01]  /*1250*/  SHF.R.U32.HI R4, RZ, R5, R4 ;  /* 0x00000005ff047219 */ /* 0x000fe20000011604 */
[----:B--2---:R-:W-:Y:S01]  /*1260*/  IMAD.HI.U32 R3, R20, R3, RZ ;  /* 0x0000000314037227 */ /* 0x004fe200078e00ff */
[----:B------:R-:W-:-:S04]  /*1270*/  ISETP.NE.AND P0, PT, R2, 0x1, PT ;  /* 0x000000010200780c */ /* 0x000fc80003f05270 */
[----:B----4-:R-:W-:-:S04]  /*1280*/  SHF.R.U32.HI R3, RZ, R6, R3 ;  /* 0x00000006ff037219 */ /* 0x010fc80000011603 */
[----:B------:R-:W-:Y:S02]  /*1290*/  SEL R3, R20, R3, !P0 ;  /* 0x0000000314037207 */ /* 0x000fe40004000000 */
[----:B---3--:R-:W-:-:S04]  /*12a0*/  ISETP.NE.AND P1, PT, R8, 0x1, PT ;  /* 0x000000010800780c */ /* 0x008fc80003f25270 */
[----:B------:R-:W-:-:S05]  /*12b0*/  SEL R4, R21, R4, !P1 ;  /* 0x0000000415047207 */ /* 0x000fca0004800000 */
[----:B------:R-:W-:Y:S02]  /*12c0*/  IMAD.IADD R5, R3, 0x1, -R4 ;  /* 0x0000000103057824 */ /* 0x000fe400078e0a04 */
[----:B------:R-:W-:Y:S02]  /*12d0*/  IMAD.IADD R3, R4, 0x1, -R3 ;  /* 0x0000000104037824 */ /* 0x000fe400078e0a03 */
[----:B------:R-:W-:Y:S02]  /*12e0*/  IMAD R21, R5, R8, R21 ;  /* 0x0000000805157224 */ /* 0x000fe400078e0215 */
[----:B------:R-:W-:-:S07]  /*12f0*/  IMAD R20, R3, R2, R20 ;  /* 0x0000000203147224 */ /* 0x000fce00078e0214 */
.L_x_16:
[----:B------:R-:W-:Y:S01]  /*1300*/  BAR.SYNC.DEFER_BLOCKING 0x0 ;  /* 0x0000000000007b1d */ /* 0x000fe20000010000 */
[----:B------:R-:W-:Y:S01]  /*1310*/  UISETP.NE.AND UP1, UPT, UR8, 0x2, UPT ;  /* 0x000000020800788c */ /* 0x000fe2000bf25270 */
[----:B------:R-:W-:Y:S02]  /*1320*/  ISETP.NE.OR P5, PT, R0, 0x2, !P5 ;  /* 0x000000020000780c */ /* 0x000fe40006fa5670 */
[----:B------:R-:W-:-:S06]  /*1330*/  LOP3.LUT R2, R185, 0x1f, RZ, 0xc0, !PT ;  /* 0x0000001fb9027812 */ /* 0x000fcc00078ec0ff */
[----:B------:R-:W-:Y:S05]  /*1340*/  BRA.U UP1, `(.L_x_17) ;  /* 0x0000001101387547 */ /* 0x000fea000b800000 */
[----:B------:R-:W1:Y:S01]  /*1350*/  LDCU UR13, c[0x0][0x38c] ;  /* 0x00007180ff0d77ac */ /* 0x000e620008000800 */
[----:B------:R-:W2:Y:S01]  /*1360*/  LDC R9, c[0x0][0x370] ;  /* 0x0000dc00ff097b82 */ /* 0x000ea20000000800 */
[----:B------:R-:W-:Y:S01]  /*1370*/  PLOP3.LUT P1, PT, PT, PT, UP2, 0x80, 0x8 ;  /* 0x000000000008781c */ /* 0x000fe20003f2f028 */
[----:B------:R-:W-:Y:S01]  /*1380*/  IMAD.MOV.U32 R15, RZ, RZ, 0x1 ;  /* 0x00000001ff0f7424 */ /* 0x000fe200078e00ff */
[----:B------:R-:W-:Y:S01]  /*1390*/  ISETP.EQ.OR P4, PT, R2, RZ, P5 ;  /* 0x000000ff0200720c */ /* 0x000fe20002f82670 */
[----:B------:R-:W-:Y:S01]  /*13a0*/  IMAD.MOV.U32 R14, RZ, RZ, RZ ;  /* 0x000000ffff0e7224 */ /* 0x000fe200078e00ff */
[----:B------:R-:W-:Y:S02]  /*13b0*/  PLOP3.LUT P1, PT, P1, PT, PT, 0x8, 0x80 ;  /* 0x000000000080781c */ /* 0x000fe40000f2e170 */
[----:B------:R-:W-:Y:S01]  /*13c0*/  CS2R R12, SRZ ;  /* 0x00000000000c7805 */ /* 0x000fe2000001ff00 */
[----:B------:R-:W-:Y:S01]  /*13d0*/  IMAD.MOV.U32 R10, RZ, RZ, 0x1 ;  /* 0x00000001ff0a7424 */ /* 0x000fe200078e00ff */
[----:B------:R-:W4:Y:S01]  /*13e0*/  LDC R0, c[0x0][0x374] ;  /* 0x0000dd00ff007b82 */ /* 0x000f220000000800 */
[----:B------:R-:W2:Y:S01]  /*13f0*/  LDCU.64 UR22, c[0x0][0x348] ;  /* 0x00006900ff1677ac */ /* 0x000ea20008000a00 */
[----:B------:R-:W-:Y:S01]  /*1400*/  UMOV UR6, URZ ;  /* 0x000000ff00067c82 */ /* 0x000fe20008000000 */
[----:B-1----:R-:W-:-:S04]  /*1410*/  UIADD3 UR5, UPT, UPT, UR13, 0x7f, URZ ;  /* 0x0000007f0d057890 */ /* 0x002fc8000fffe0ff */
[----:B------:R-:W-:-:S04]  /*1420*/  USHF.R.S32.HI UR4, URZ, 0x1f, UR5 ;  /* 0x0000001fff047899 */ /* 0x000fc80008011405 */
[----:B------:R-:W-:-:S04]  /*1430*/  ULEA.HI UR4, UR4, UR5, URZ, 0x7 ;  /* 0x0000000504047291 */ /* 0x000fc8000f8f38ff */
[----:B------:R-:W-:Y:S02]  /*1440*/  USHF.R.S32.HI UR15, URZ, 0x7, UR4 ;  /* 0x00000007ff0f7899 */ /* 0x000fe40008011404 */
[----:B------:R-:W-:Y:S02]  /*1450*/  UIADD3 UR4, UPT, UPT, UR13, -0x1, URZ ;  /* 0xffffffff0d047890 */ /* 0x000fe4000fffe0ff */
[----:B------:R-:W-:Y:S02]  /*1460*/  UISETP.LT.U32.AND UP0, UPT, UR15, 0x3, UPT ;  /* 0x000000030f00788c */ /* 0x000fe4000bf01070 */
[----:B------:R-:W-:Y:S02]  /*1470*/  UISETP.GE.U32.AND UP1, UPT, UR4, -0xff, UPT ;  /* 0xffffff010400788c */ /* 0x000fe4000bf26070 */
[----:B------:R-:W-:Y:S02]  /*1480*/  USEL UR14, UR15, 0x3, UP0 ;  /* 0x000000030f0e7887 */ /* 0x000fe40008000000 */
[----:B------:R-:W-:-:S02]  /*1490*/  UIADD3 UR13, UPT, UPT, UR13, 0xfe, URZ ;  /* 0x000000fe0d0d7890 */ /* 0x000fc4000fffe0ff */
[----:B------:R-:W-:Y:S02]  /*14a0*/  UIADD3 UR5, UPT, UPT, UR14, -0x1, URZ ;  /* 0xffffffff0e057890 */ /* 0x000fe4000fffe0ff */
[----:B------:R-:W-:-:S03]  /*14b0*/  UIADD3 UR7, UPT, UPT, UR15, -UR14, URZ ;  /* 0x8000000e0f077290 */ /* 0x000fc6000fffe0ff */
[----:B------:R-:W-:-:S04]  /*14c0*/  @UP1 UIADD3 UR5, UPT, UPT, UR14, URZ, URZ ;  /* 0x000000ff0e051290 */ /* 0x000fc8000fffe0ff */
[----:B--2---:R-:W-:-:S12]  /*14d0*/  UIADD3 UR5, UPT, UPT, UR5, 0x1, URZ ;  /* 0x0000000105057890 */ /* 0x004fd8000fffe0ff */
.L_x_35:
[----:B------:R-:W-:Y:S01]  /*14e0*/  UISETP.NE.AND UP0, UPT, UR37, URZ, UPT ;  /* 0x000000ff2500728c */ /* 0x000fe2000bf05270 */
[----:B------:R-:W1:Y:S08]  /*14f0*/  S2UR UR37, SR_CgaCtaId ;  /* 0x00000000002579c3 */ /* 0x000e700000008800 */
[----:B------:R-:W-:Y:S05]  /*1500*/  BRA.U UP0, `(.L_x_18) ;  /* 0x0000000100347547 */ /* 0x000fea000b800000 */
[----:B------:R-:W2:Y:S01]  /*1510*/  S2R R2, SR_CgaCtaId ;  /* 0x0000000000027919 */ /* 0x000ea20000008800 */
[----:B------:R-:W-:-:S04]  /*1520*/  MOV R3, 0x400 ;  /* 0x0000040000037802 */ /* 0x000fc80000000f00 */
[----:B--2---:R-:W-:Y:S02]  /*1530*/  LEA R3, R2, R3, 0x18 ;  /* 0x0000000302037211 */ /* 0x004fe400078ec0ff */
[----:B------:R-:W-:-:S03]  /*1540*/  SHF.L.U32 R2, R10, 0x1f, RZ ;  /* 0x0000001f0a027819 */ /* 0x000fc600000006ff */
[----:B------:R-:W-:-:S04]  /*1550*/  IMAD R3, R12, 0x8, R3 ;  /* 0x000000080c037824 */ /* 0x000fc800078e0203 */
[----:B------:R-:W2:Y:S02]  /*1560*/  SYNCS.PHASECHK.TRANS64.TRYWAIT P0, [R3+URZ+0xd0], R2 ;  /* 0x0000d002030075a7 */ /* 0x000ea400080011ff */
[----:B--2---:R-:W-:Y:S05]  /*1570*/  @!P0 BRA `(.L_x_19) ;  /* 0x0000009800688947 */ /* 0x004fea0003800000 */
.L_x_125:
[----:B------:R-:W-:Y:S01]  /*1580*/  VIADD R12, R12, 0x1 ;  /* 0x000000010c0c7836 */ /* 0x000fe20000000000 */
[----:B------:R2:W-:Y:S04]  /*1590*/  SYNCS.ARRIVE.TRANS64.A1T0 RZ, [R3+URZ+0xc0], RZ ;  /* 0x0000c0ff03ff79a7 */ /* 0x0005e800081000ff */
[----:B------:R-:W-:-:S04]  /*15a0*/  ISETP.NE.AND P0, PT, R12, 0x2, PT ;  /* 0x000000020c00780c */ /* 0x000fc80003f05270 */
[----:B------:R-:W-:Y:S02]  /*15b0*/  SEL R12, R12, RZ, P0 ;  /* 0x000000ff0c0c7207 */ /* 0x000fe40000000000 */
[----:B--2---:R-:W-:-:S04]  /*15c0*/  SEL R3, RZ, 0x1, P0 ;  /* 0x00000001ff037807 */ /* 0x004fc80000000000 */
[----:B------:R-:W-:-:S07]  /*15d0*/  LOP3.LUT R10, R10, R3, RZ, 0x3c, !PT ;  /* 0x000000030a0a7212 */ /* 0x000fce00078e3cff */
.L_x_18:
[----:B------:R-:W-:Y:S01]  /*15e0*/  UMOV UR4, 0x400 ;  /* 0x0000040000047882 */ /* 0x000fe20000000000 */
[----:B------:R-:W-:Y:S01]  /*15f0*/  SHF.L.U32 R2, R15, 0x1f, RZ ;  /* 0x0000001f0f027819 */ /* 0x000fe200000006ff */
[----:B-1----:R-:W-:Y:S01]  /*1600*/  ULEA UR4, UR37, UR4, 0x18 ;  /* 0x0000000425047291 */ /* 0x002fe2000f8ec0ff */
[----:B------:R-:W-:Y:S01]  /*1610*/  R2UR UR35, R21 ;  /* 0x00000000152372ca */ /* 0x000fe200000e0000 */
[----:B------:R-:W-:Y:S01]  /*1620*/  UISETP.GE.U32.AND UP0, UPT, UR13, 0xff, UPT ;  /* 0x000000ff0d00788c */ /* 0x000fe2000bf06070 */
[----:B------:R-:W-:Y:S01]  /*1630*/  R2UR UR11, R20 ;  /* 0x00000000140b72ca */ /* 0x000fe200000e0000 */
[----:B------:R-:W-:Y:S01]  /*1640*/  ULEA UR8, UR6, UR4, 0x3 ;  /* 0x0000000406087291 */ /* 0x000fe2000f8e18ff */
[----:B------:R-:W-:-:S08]  /*1650*/  UMOV UR24, URZ ;  /* 0x000000ff00187c82 */ /* 0x000fd00008000000 */
[----:B------:R1:W2:Y:S01]  /*1660*/  SYNCS.PHASECHK.TRANS64.TRYWAIT P0, [UR8+0x18], R2 ;  /* 0x00001802ff0075a7 */ /* 0x0002a20008001108 */
[----:B------:R-:W-:Y:S02]  /*1670*/  USHF.L.U32 UR35, UR35, 0x7, URZ ;  /* 0x0000000723237899 */ /* 0x000fe400080006ff */
[----:B------:R-:W-:Y:S01]  /*1680*/  USHF.L.U32 UR11, UR11, 0x8, URZ ;  /* 0x000000080b0b7899 */ /* 0x000fe200080006ff */
[----:B------:R-:W-:Y:S11]  /*1690*/  BRA.U !UP0, `(.L_x_20) ;  /* 0x0000000108a87547 */ /* 0x000ff6000b800000 */
[----:B------:R-:W-:Y:S01]  /*16a0*/  UMOV UR16, URZ ;  /* 0x000000ff00107c82 */ /* 0x000fe20008000000 */
[----:B------:R-:W-:-:S05]  /*16b0*/  UMOV UR17, UR6 ;  /* 0x0000000600117c82 */ /* 0x000fca0008000000 */
.L_x_25:
[----:B-1----:R-:W-:Y:S01]  /*16c0*/  ULEA UR33, UR17, UR4, 0x3 ;  /* 0x0000000411217291 */ /* 0x002fe2000f8e18ff */
[----:B--2---:R-:W-:Y:S01]  /*16d0*/  @!P5 MOV R3, 0xc000 ;  /* 0x0000c0000003d802 */ /* 0x004fe20000000f00 */
[----:B--2---:R-:W-:Y:S10]  /*16e0*/  @P0 BRA `(.L_x_21) ;  /* 0x00000000000c0947 */ /* 0x004ff40003800000 */
[----:B------:R-:W-:-:S04]  /*16f0*/  SHF.L.U32 R5, R15, 0x1f, RZ ;  /* 0x0000001f0f057819 */ /* 0x000fc800000006ff */
[----:B------:R-:W2:Y:S02]  /*1700*/  SYNCS.PHASECHK.TRANS64.TRYWAIT P0, [UR33+0x18], R5 ;  /* 0x00001805ff0075a7 */ /* 0x000ea40008001121 */
[----:B--2---:R-:W-:Y:S05]  /*1710*/  @!P0 BRA `(.L_x_22) ;  /* 0x0000009800148947 */ /* 0x004fea0003800000 */
.L_x_21:
[----:B------:R2:W-:Y:S01]  /*1720*/  @!P5 SYNCS.ARRIVE.TRANS64 RZ, [UR33], R3 ;  /* 0x00000003ffffd9a7 */ /* 0x0005e20008000021 */
[----:B------:R-:W-:Y:S04]  /*1730*/  BSSY.RECONVERGENT B0, `(.L_x_23) ;  /* 0x0000003000007945 */ /* 0x000fe80003800200 */
[----:B------:R-:W-:Y:S05]  /*1740*/  @P4 BRA `(.L_x_24) ;  /* 0x0000000000044947 */ /* 0x000fea0003800000 */
[----:B------:R-:W-:Y:S05]  /*1750*/  BPT.TRAP 0x1 ;  /* 0x000000040000795c */ /* 0x000fea0000300000 */
.L_x_24:
[----:B------:R-:W-:Y:S05]  /*1760*/  BSYNC.RECONVERGENT B0 ;  /* 0x0000000000007941 */ /* 0x000fea0003800200 */
.L_x_23:
[----:B------:R-:W-:Y:S02]  /*1770*/  UIADD3 UR6, UPT, UPT, UR17, 0x1, URZ ;  /* 0x0000000111067890 */ /* 0x000fe4000fffe0ff */
[----:B------:R-:W-:Y:S02]  /*1780*/  ULEA UR32, UR17, UR4, 0xe ;  /* 0x0000000411207291 */ /* 0x000fe4000f8e70ff */
[----:B------:R-:W-:Y:S02]  /*1790*/  UISETP.NE.AND UP0, UPT, UR6, 0x3, UPT ;  /* 0x000000030600788c */ /* 0x000fe4000bf05270 */
[----:B------:R-:W-:Y:S02]  /*17a0*/  UIADD3 UR26, UP1, UPT, UR22, 0x80, URZ ;  /* 0x00000080161a7890 */ /* 0x000fe4000ff3e0ff */
[----:B------:R-:W-:Y:S02]  /*17b0*/  USEL UR9, URZ, 0x1, UP0 ;  /* 0x00000001ff097887 */ /* 0x000fe40008000000 */
[----:B------:R-:W-:-:S02]  /*17c0*/  USEL UR6, UR6, URZ, UP0 ;  /* 0x000000ff06067287 */ /* 0x000fc40008000000 */
[----:B------:R-:W-:Y:S02]  /*17d0*/  UIADD3 UR20, UP0, UPT, UR22, 0x180, URZ ;  /* 0x0000018016147890 */ /* 0x000fe4000ff1e0ff */
[----:B------:R-:W-:Y:S01]  /*17e0*/  ULEA UR8, UR6, UR4, 0x3 ;  /* 0x0000000406087291 */ /* 0x000fe2000f8e18ff */
[----:B------:R-:W-:Y:S01]  /*17f0*/  LOP3.LUT R15, R15, UR9, RZ, 0x3c, !PT ;  /* 0x000000090f0f7c12 */ /* 0x000fe2000f8e3cff */
[----:B------:R-:W-:Y:S02]  /*1800*/  USHF.L.U32 UR34, UR16, 0x7, URZ ;  /* 0x0000000710227899 */ /* 0x000fe400080006ff */
[----:B------:R-:W-:Y:S01]  /*1810*/  UIADD3.X UR27, UPT, UPT, URZ, UR23, URZ, UP1, !UPT ;  /* 0x00000017ff1b7290 */ /* 0x000fe20008ffe4ff */
[----:B-1----:R-:W-:Y:S01]  /*1820*/  SHF.L.U32 R2, R15, 0x1f, RZ ;  /* 0x0000001f0f027819 */ /* 0x002fe200000006ff */
[----:B------:R-:W-:Y:S02]  /*1830*/  UIADD3 UR32, UPT, UPT, UR32, 0xc400, URZ ;  /* 0x0000c40020207890 */ /* 0x000fe4000fffe0ff */
[----:B------:R-:W-:Y:S01]  /*1840*/  UIADD3.X UR21, UPT, UPT, URZ, UR23, URZ, UP0, !UPT ;  /* 0x00000017ff157290 */ /* 0x000fe200087fe4ff */
[----:B------:R1:W1:Y:S01]  /*1850*/  SYNCS.PHASECHK.TRANS64.TRYWAIT P0, [UR8+0x18], R2 ;  /* 0x00001802ff0075a7 */ /* 0x0002620008001108 */
[----:B------:R-:W-:Y:S01]  /*1860*/  ULEA UR8, UR17, UR4, 0xf ;  /* 0x0000000411087291 */ /* 0x000fe2000f8e78ff */
[----:B------:R-:W-:Y:S01]  /*1870*/  UMOV UR18, 0x0 ;  /* 0x0000000000127882 */ /* 0x000fe20000000000 */
[----:B------:R-:W-:-:S02]  /*1880*/  UMOV UR19, 0x10000000 ;  /* 0x1000000000137882 */ /* 0x000fc40000000000 */
[----:B------:R-:W-:Y:S01]  /*1890*/  UIADD3 UR8, UPT, UPT, UR8, 0x18400, URZ ;  /* 0x0001840008087890 */ /* 0x000fe2000fffe0ff */
[----:B------:R1:W-:Y:S01]  /*18a0*/  UTMALDG.3D [UR32], [UR26], desc[UR18] ;  /* 0x000012201a0075b4 */ /* 0x0003e20008011000 */
[----:B------:R-:W-:Y:S01]  /*18b0*/  UMOV UR12, UR36 ;  /* 0x00000024000c7c82 */ /* 0x000fe20008000000 */
[----:B------:R-:W-:Y:S01]  /*18c0*/  UMOV UR9, UR33 ;  /* 0x0000002100097c82 */ /* 0x000fe20008000000 */
[----:B------:R-:W-:Y:S01]  /*18d0*/  UMOV UR10, UR34 ;  /* 0x00000022000a7c82 */ /* 0x000fe20008000000 */
[----:B------:R-:W-:Y:S01]  /*18e0*/  UIADD3 UR16, UPT, UPT, UR16, 0x1, URZ ;  /* 0x0000000110107890 */ /* 0x000fe2000fffe0ff */
[----:B------:R-:W-:Y:S01]  /*18f0*/  UMOV UR24, UR5 ;  /* 0x0000000500187c82 */ /* 0x000fe20008000000 */
[----:B------:R-:W-:Y:S02]  /*1900*/  UMOV UR17, UR6 ;  /* 0x0000000600117c82 */ /* 0x000fe40008000000 */
[----:B------:R1:W-:Y:S01]  /*1910*/  UTMALDG.3D [UR8], [UR20], desc[UR18] ;  /* 0x00001208140075b4 */ /* 0x0003e20008011000 */
[----:B------:R-:W-:-:S09]  /*1920*/  UISETP.NE.AND UP0, UPT, UR16, UR5, UPT ;  /* 0x000000051000728c */ /* 0x000fd2000bf05270 */
[----:B------:R-:W-:Y:S05]  /*1930*/  BRA.U UP0, `(.L_x_25) ;  /* 0xfffffffd00607547 */ /* 0x000fea000b83ffff */
.L_x_20:
[----:B-1----:R-:W-:Y:S01]  /*1940*/  ULEA UR8, UR6, UR4, 0x3 ;  /* 0x0000000406087291 */ /* 0x002fe2000f8e18ff */
[----:B------:R-:W-:Y:S01]  /*1950*/  SHF.L.U32 R2, R15, 0x1f, RZ ;  /* 0x0000001f0f027819 */ /* 0x000fe200000006ff */
[----:B------:R-:W-:Y:S01]  /*1960*/  @!P1 SYNCS.ARRIVE.TRANS64.A1T0 RZ, [UR4+0x78], RZ ;  /* 0x000078ffffff99a7 */ /* 0x000fe20008100004 */
[----:B------:R-:W-:-:S06]  /*1970*/  UISETP.GT.AND UP0, UPT, UR15, UR14, UPT ;  /* 0x0000000e0f00728c */ /* 0x000fcc000bf04270 */
[----:B--2---:R1:W2:Y:S03]  /*1980*/  SYNCS.PHASECHK.TRANS64.TRYWAIT P0, [UR8+0x18], R2 ;  /* 0x00001802ff0075a7 */ /* 0x0042a60008001108 */
[----:B------:R-:W-:Y:S05]  /*1990*/  BRA.U !UP0, `(.L_x_26) ;  /* 0x0000000108ac7547 */ /* 0x000fea000b800000 */
[----:B------:R-:W-:Y:S01]  /*19a0*/  UIADD3 UR21, UPT, UPT, UR7, UR24, URZ ;  /* 0x0000001807157290 */ /* 0x000fe2000fffe0ff */
[----:B------:R-:W-:-:S11]  /*19b0*/  UMOV UR25, UR6 ;  /* 0x0000000600197c82 */ /* 0x000fd60008000000 */
.L_x_31:
[----:B-1----:R-:W-:Y:S01]  /*19c0*/  ULEA UR17, UR25, UR4, 0x3 ;  /* 0x0000000419117291 */ /* 0x002fe2000f8e18ff */
[----:B--2---:R-:W-:Y:S01]  /*19d0*/  @!P5 MOV R3, 0xc000 ;  /* 0x0000c0000003d802 */ /* 0x004fe20000000f00 */
[----:B--2---:R-:W-:Y:S10]  /*19e0*/  @P0 BRA `(.L_x_27) ;  /* 0x00000000000c0947 */ /* 0x004ff40003800000 */
[----:B------:R-:W-:-:S04]  /*19f0*/  SHF.L.U32 R5, R15, 0x1f, RZ ;  /* 0x0000001f0f057819 */ /* 0x000fc800000006ff */
[----:B------:R-:W2:Y:S02]  /*1a00*/  SYNCS.PHASECHK.TRANS64.TRYWAIT P0, [UR17+0x18], R5 ;  /* 0x00001805ff0075a7 */ /* 0x000ea40008001111 */
[----:B--2---:R-:W-:Y:S05]  /*1a10*/  @!P0 BRA `(.L_x_28) ;  /* 0x00000094006c8947 */ /* 0x004fea0003800000 */
.L_x_27:
[----:B------:R2:W-:Y:S01]  /*1a20*/  @!P5 SYNCS.ARRIVE.TRANS64 RZ, [UR17], R3 ;  /* 0x00000003ffffd9a7 */ /* 0x0005e20008000011 */
[----:B------:R-:W-:Y:S04]  /*1a30*/  BSSY.RECONVERGENT B0, `(.L_x_29) ;  /* 0x0000003000007945 */ /* 0x000fe80003800200 */
[----:B------:R-:W-:Y:S05]  /*1a40*/  @P4 BRA `(.L_x_30) ;  /* 0x0000000000044947 */ /* 0x000fea0003800000 */
[----:B------:R-:W-:Y:S05]  /*1a50*/  BPT.TRAP 0x1 ;  /* 0x000000040000795c */ /* 0x000fea0000300000 */
.L_x_30:
[----:B------:R-:W-:Y:S05]  /*1a60*/  BSYNC.RECONVERGENT B0 ;  /* 0x0000000000007941 */ /* 0x000fea0003800200 */
.L_x_29:
        /* <DEDUP_REMOVED lines=10> */
[----:B------:R-:W-:Y:S01]  /*1b10*/  UIADD3 UR16, UPT, UPT, UR16, 0xc400, URZ ;  /* 0x0000c40010107890 */ /* 0x000fe2000fffe0ff */
[----:B-1----:R-:W-:Y:S01]  /*1b20*/  SHF.L.U32 R2, R15, 0x1f, RZ ;  /* 0x0000001f0f027819 */ /* 0x002fe200000006ff */
[----:B------:R-:W-:Y:S02]  /*1b30*/  UIADD3.X UR31, UPT, UPT, URZ, UR23, URZ, UP1, !UPT ;  /* 0x00000017ff1f7290 */ /* 0x000fe40008ffe4ff */
[----:B------:R-:W-:Y:S01]  /*1b40*/  UIADD3.X UR29, UPT, UPT, URZ, UR23, URZ, UP0, !UPT ;  /* 0x00000017ff1d7290 */ /* 0x000fe200087fe4ff */
[----:B------:R1:W1:Y:S01]  /*1b50*/  SYNCS.PHASECHK.TRANS64.TRYWAIT P0, [UR8+0x18], R2 ;  /* 0x00001802ff0075a7 */ /* 0x0002620008001108 */
[----:B------:R-:W-:Y:S01]  /*1b60*/  ULEA UR8, UR25, UR4, 0xf ;  /* 0x0000000419087291 */ /* 0x000fe2000f8e78ff */
[----:B------:R-:W-:Y:S01]  /*1b70*/  UMOV UR26, 0x0 ;  /* 0x00000000001a7882 */ /* 0x000fe20000000000 */
[----:B------:R-:W-:-:S02]  /*1b80*/  UMOV UR27, 0x10000000 ;  /* 0x10000000001b7882 */ /* 0x000fc40000000000 */
[----:B------:R-:W-:Y:S01]  /*1b90*/  UIADD3 UR8, UPT, UPT, UR8, 0x18400, URZ ;  /* 0x0001840008087890 */ /* 0x000fe2000fffe0ff */
[----:B------:R-:W-:Y:S01]  /*1ba0*/  UMOV UR19, UR35 ;  /* 0x0000002300137c82 */ /* 0x000fe20008000000 */
[----:B------:R-:W-:Y:S01]  /*1bb0*/  UMOV UR20, UR36 ;  /* 0x0000002400147c82 */ /* 0x000fe20008000000 */
[----:B------:R-:W-:Y:S01]  /*1bc0*/  UMOV UR12, UR36 ;  /* 0x00000024000c7c82 */ /* 0x000fe20008000000 */
[----:B------:R-:W-:Y:S01]  /*1bd0*/  UMOV UR9, UR17 ;  /* 0x0000001100097c82 */ /* 0x000fe20008000000 */
[----:B------:R-:W-:Y:S01]  /*1be0*/  UMOV UR10, UR18 ;  /* 0x00000012000a7c82 */ /* 0x000fe20008000000 */
[----:B------:R1:W-:Y:S01]  /*1bf0*/  UTMALDG.3D [UR16], [UR30], desc[UR26] ;  /* 0x00001a101e0075b4 */ /* 0x0003e20008011000 */
[----:B------:R-:W-:Y:S01]  /*1c00*/  UIADD3 UR24, UPT, UPT, UR24, 0x1, URZ ;  /* 0x0000000118187890 */ /* 0x000fe2000fffe0ff */
[----:B------:R-:W-:-:S03]  /*1c10*/  UMOV UR25, UR6 ;  /* 0x0000000600197c82 */ /* 0x000fc60008000000 */
[----:B------:R-:W-:Y:S01]  /*1c20*/  UISETP.NE.AND UP0, UPT, UR24, UR21, UPT ;  /* 0x000000151800728c */ /* 0x000fe2000bf05270 */
[----:B------:R1:W-:Y:S08]  /*1c30*/  UTMALDG.3D [UR8], [UR28], desc[UR26] ;  /* 0x00001a081c0075b4 */ /* 0x0003f00008011000 */
[----:B------:R-:W-:Y:S05]  /*1c40*/  BRA.U UP0, `(.L_x_31) ;  /* 0xfffffffd005c7547 */ /* 0x000fea000b83ffff */
.L_x_26:
[C---:B-1----:R-:W-:Y:S01]  /*1c50*/  LEA R2, R14.reuse, UR4, 0x3 ;  /* 0x000000040e027c11 */ /* 0x042fe2000f8e18ff */
[----:B------:R-:W-:Y:S01]  /*1c60*/  NOP ;  /* 0x0000000000007918 */ /* 0x000fe20000000000 */
[----:B--2---:R-:W-:Y:S02]  /*1c70*/  SHF.L.U32 R3, R13, 0x1f, RZ ;  /* 0x0000001f0d037819 */ /* 0x004fe400000006ff */
[----:B------:R-:W-:Y:S02]  /*1c80*/  LEA R4, R14, UR4, 0x4 ;  /* 0x000000040e047c11 */ /* 0x000fe4000f8e20ff */
[----:B------:R-:W1:Y:S02]  /*1c90*/  SYNCS.PHASECHK.TRANS64.TRYWAIT P0, [R2+URZ+0x80], R3 ;  /* 0x00008003020075a7 */ /* 0x000e6400080011ff */
[----:B-1----:R-:W-:Y:S05]  /*1ca0*/  @!P0 BRA `(.L_x_32) ;  /* 0x0000009000e08947 */ /* 0x002fea0003800000 */
.L_x_128:
[----:B------:R-:W2:Y:S01]  /*1cb0*/  LDS.128 R4, [R4+0xf0] ;  /* 0x0000f00004047984 */ /* 0x000ea20000000c00 */
[----:B---3--:R-:W-:Y:S01]  /*1cc0*/  ISETP.GE.AND P0, PT, R72, 0x1, PT ;  /* 0x000000014800780c */ /* 0x008fe20003f06270 */
[----:B-1----:R-:W-:Y:S01]  /*1cd0*/  VIADD R2, R2, 0x90 ;  /* 0x0000009002027836 */ /* 0x002fe20000000000 */
[----:B------:R-:W-:Y:S01]  /*1ce0*/  @!PT LDS RZ, [RZ] ;  /* 0x00000000fffff984 */ /* 0x000fe20000000800 */
[----:B------:R-:W-:Y:S01]  /*1cf0*/  @!PT LDS RZ, [RZ] ;  /* 0x00000000fffff984 */ /* 0x000fe20000000800 */
[----:B------:R-:W-:Y:S01]  /*1d00*/  @!PT LDS RZ, [RZ] ;  /* 0x00000000fffff984 */ /* 0x000fe20000000800 */
[----:B------:R-:W-:Y:S01]  /*1d10*/  @!PT LDS RZ, [RZ] ;  /* 0x00000000fffff984 */ /* 0x000fe20000000800 */
[----:B------:R1:W-:Y:S06]  /*1d20*/  MEMBAR.ALL.CTA ;  /* 0x0000000000007992 */ /* 0x0003ec0000008000 */
[----:B-1----:R-:W1:Y:S01]  /*1d30*/  FENCE.VIEW.ASYNC.S ;  /* 0x00000000000073c6 */ /* 0x002e620000000000 */
[----:B------:R-:W-:-:S04]  /*1d40*/  PRMT R2, RZ, 0x654, R2 ;  /* 0x00000654ff027816 */ /* 0x000fc80000000002 */
[----:B-1----:R1:W-:Y:S01]  /*1d50*/  SYNCS.ARRIVE.TRANS64.RED.A1T0 RZ, [R2+URZ], RZ ;  /* 0x000000ff02ff79a7 */ /* 0x0023e200081004ff */
[----:B--2---:R-:W-:-:S13]  /*1d60*/  LOP3.LUT P2, RZ, R6, 0x1, RZ, 0xc0, !PT ;  /* 0x0000000106ff7812 */ /* 0x004fda000784c0ff */
[----:B------:R-:W-:Y:S01]  /*1d70*/  @P2 SHF.R.U32.HI R3, RZ, 0x10, R5 ;  /* 0x00000010ff032819 */ /* 0x000fe20000011605 */
[----:B------:R-:W-:Y:S01]  /*1d80*/  VOTEU.ANY UP0, P2 ;  /* 0x0000000000ff7886 */ /* 0x000fe20001000100 */
[----:B------:R-:W-:Y:S02]  /*1d90*/  @P2 MOV R11, R4 ;  /* 0x00000004000b2202 */ /* 0x000fe40000000f00 */
[----:B------:R-:W-:Y:S02]  /*1da0*/  @P2 R2UR.BROADCAST UR8, R3 ;  /* 0x00000000030822ca */ /* 0x000fe400008e0000 */
[----:B------:R-:W-:-:S11]  /*1db0*/  @P2 LOP3.LUT R8, R5, 0xffff, RZ, 0xc0, !PT ;  /* 0x0000ffff05082812 */ /* 0x000fd600078ec0ff */
[----:B------:R-:W-:Y:S01]  /*1dc0*/  @UP0 UMOV UR36, UR8 ;  /* 0x0000000800240c82 */ /* 0x000fe20008000000 */
[----:B-1----:R-:W-:Y:S05]  /*1dd0*/  @!P0 BRA `(.L_x_33) ;  /* 0x0000000000b88947 */ /* 0x002fea0003800000 */
[----:B------:R-:W4:Y:S01]  /*1de0*/  LDC.64 R4, c[0x0][0xb18] ;  /* 0x0002c600ff047b82 */ /* 0x000f220000000a00 */
[----:B------:R-:W-:-:S07]  /*1df0*/  ISETP.NE.AND P3, PT, R72, 0x1, PT ;  /* 0x000000014800780c */ /* 0x000fce0003f65270 */
[----:B------:R-:W1:Y:S08]  /*1e00*/  LDC.64 R6, c[0x0][0xb10] ;  /* 0x0002c400ff067b82 */ /* 0x000e700000000a00 */
[----:B------:R-:W2:Y:S08]  /*1e10*/  LDC R16, c[0x0][0xb20] ;  /* 0x0002c800ff107b82 */ /* 0x000eb00000000800 */
[----:B------:R-:W3:Y:S01]  /*1e20*/  LDC R18, c[0x0][0xb0c] ;  /* 0x0002c300ff127b82 */ /* 0x000ee20000000800 */
[----:B----4-:R-:W-:Y:S01]  /*1e30*/  IMAD.HI.U32 R17, R0, R5, RZ ;  /* 0x0000000500117227 */ /* 0x010fe200078e00ff */
[----:B------:R-:W-:-:S03]  /*1e40*/  ISETP.NE.AND P0, PT, R4, 0x1, PT ;  /* 0x000000010400780c */ /* 0x000fc60003f05270 */
[----:B------:R-:W-:-:S03]  /*1e50*/  IMAD.HI.U32 R5, R8, R5, RZ ;  /* 0x0000000508057227 */ /* 0x000fc600078e00ff */
[----:B------:R-:W4:Y:S01]  /*1e60*/  LDC.64 R2, c[0x0][0xb28] ;  /* 0x0002ca00ff027b82 */ /* 0x000f220000000a00 */
[----:B-1----:R-:W-:-:S04]  /*1e70*/  IMAD.HI.U32 R20, R9, R6, RZ ;  /* 0x0000000609147227 */ /* 0x002fc800078e00ff */
[----:B------:R-:W-:Y:S01]  /*1e80*/  IMAD.HI.U32 R22, R11, R6, RZ ;  /* 0x000000060b167227 */ /* 0x000fe200078e00ff */
[----:B------:R-:W-:Y:S02]  /*1e90*/  SHF.R.U32.HI R20, RZ, R7, R20 ;  /* 0x00000007ff147219 */ /* 0x000fe40000011614 */
[-C--:B--2---:R-:W-:Y:S02]  /*1ea0*/  SHF.R.U32.HI R17, RZ, R16.reuse, R17 ;  /* 0x00000010ff117219 */ /* 0x084fe40000011611 */
[----:B------:R-:W-:Y:S02]  /*1eb0*/  SHF.R.U32.HI R5, RZ, R16, R5 ;  /* 0x00000010ff057219 */ /* 0x000fe40000011605 */
[----:B------:R-:W-:Y:S02]  /*1ec0*/  SEL R17, R0, R17, !P0 ;  /* 0x0000001100117207 */ /* 0x000fe40004000000 */
[----:B------:R-:W-:Y:S02]  /*1ed0*/  SHF.R.U32.HI R22, RZ, R7, R22 ;  /* 0x00000007ff167219 */ /* 0x000fe40000011616 */
[----:B---3--:R-:W-:-:S02]  /*1ee0*/  ISETP.NE.AND P1, PT, R18, 0x1, PT ;  /* 0x000000011200780c */ /* 0x008fc40003f25270 */
[----:B------:R-:W-:Y:S02]  /*1ef0*/  SEL R5, R8, R5, !P0 ;  /* 0x0000000508057207 */ /* 0x000fe40004000000 */
[----:B------:R-:W-:Y:S02]  /*1f00*/  SEL R19, R9, R20, !P1 ;  /* 0x0000001409137207 */ /* 0x000fe40004800000 */
[----:B------:R-:W-:Y:S01]  /*1f10*/  SEL R7, R11, R22, !P1 ;  /* 0x000000160b077207 */ /* 0x000fe20004800000 */
[----:B----4-:R-:W-:-:S04]  /*1f20*/  IMAD.HI.U32 R20, R17, R2, RZ ;  /* 0x0000000211147227 */ /* 0x010fc800078e00ff */
[----:B------:R-:W-:Y:S01]  /*1f30*/  IMAD.HI.U32 R6, R19, R2, RZ ;  /* 0x0000000213067227 */ /* 0x000fe200078e00ff */
[----:B------:R-:W-:-:S04]  /*1f40*/  @P3 SHF.R.U32.HI R17, RZ, R3, R20 ;  /* 0x00000003ff113219 */ /* 0x000fc80000011614 */
[----:B------:R-:W-:Y:S01]  /*1f50*/  @P3 SHF.R.U32.HI R19, RZ, R3, R6 ;  /* 0x00000003ff133219 */ /* 0x000fe20000011606 */
[----:B------:R-:W-:-:S04]  /*1f60*/  IMAD R17, R72, R17, RZ ;  /* 0x0000001148117224 */ /* 0x000fc800078e02ff */
[----:B------:R-:W-:Y:S01]  /*1f70*/  IMAD R6, R72, R19, RZ ;  /* 0x0000001348067224 */ /* 0x000fe200078e02ff */
[C---:B------:R-:W-:Y:S02]  /*1f80*/  ISETP.GE.AND P0, PT, R5.reuse, R17, PT ;  /* 0x000000110500720c */ /* 0x040fe40003f06270 */
[----:B------:R-:W-:Y:S02]  /*1f90*/  IADD3 R17, PT, PT, -R5, RZ, RZ ;  /* 0x000000ff05117210 */ /* 0x000fe40007ffe1ff */
[----:B------:R-:W-:Y:S01]  /*1fa0*/  ISETP.GE.OR P0, PT, R7, R6, P0 ;  /* 0x000000060700720c */ /* 0x000fe20000706670 */
[----:B------:R-:W-:-:S04]  /*1fb0*/  IMAD.HI.U32 R6, R5, R2, RZ ;  /* 0x0000000205067227 */ /* 0x000fc800078e00ff */
[----:B------:R-:W-:Y:S01]  /*1fc0*/  IMAD R8, R4, R17, R8 ;  /* 0x0000001104087224 */ /* 0x000fe200078e0208 */
[----:B------:R-:W-:-:S04]  /*1fd0*/  SHF.R.U32.HI R6, RZ, R3, R6 ;  /* 0x00000003ff067219 */ /* 0x000fc80000011606 */
[----:B------:R-:W-:-:S03]  /*1fe0*/  SEL R6, R5, R6, !P3 ;  /* 0x0000000605067207 */ /* 0x000fc60005800000 */
[----:B------:R-:W-:-:S04]  /*1ff0*/  @!P0 IMAD.HI.U32 R16, R7, R2, RZ ;  /* 0x0000000207108227 */ /* 0x000fc800078e00ff */
[----:B------:R-:W-:Y:S01]  /*2000*/  IMAD.MOV R2, RZ, RZ, -R6 ;  /* 0x000000ffff027224 */ /* 0x000fe200078e0a06 */
[----:B------:R-:W-:-:S03]  /*2010*/  @!P0 SHF.R.U32.HI R16, RZ, R3, R16 ;  /* 0x00000003ff108219 */ /* 0x000fc60000011610 */
[----:B------:R-:W-:Y:S01]  /*2020*/  IMAD R2, R72, R2, R5 ;  /* 0x0000000248027224 */ /* 0x000fe200078e0205 */
        /* <DEDUP_REMOVED lines=9> */
.L_x_33:
[----:B------:R-:W1:Y:S02]  /*20c0*/  LDCU UR8, c[0x0][0xb30] ;  /* 0x00016600ff0877ac */ /* 0x000e640008000800 */
[----:B-1----:R-:W-:-:S09]  /*20d0*/  UISETP.NE.AND UP0, UPT, UR8, 0x1, UPT ;  /* 0x000000010800788c */ /* 0x002fd2000bf05270 */
[----:B------:R-:W-:Y:S05]  /*20e0*/  BRA.U UP0, `(.L_x_34) ;  /* 0x0000000100407547 */ /* 0x000fea000b800000 */
[----:B------:R-:W1:Y:S08]  /*20f0*/  LDC.64 R4, c[0x0][0xb10] ;  /* 0x0002c400ff047b82 */ /* 0x000e700000000a00 */
[----:B------:R-:W2:Y:S08]  /*2100*/  LDC.64 R2, c[0x0][0xb18] ;  /* 0x0002c600ff027b82 */ /* 0x000eb00000000a00 */
[----:B------:R-:W3:Y:S08]  /*2110*/  LDC R6, c[0x0][0xb20] ;  /* 0x0002c800ff067b82 */ /* 0x000ef00000000800 */
[----:B------:R-:W4:Y:S01]  /*2120*/  LDC R16, c[0x0][0xb0c] ;  /* 0x0002c300ff107b82 */ /* 0x000f220000000800 */
[----:B-1----:R-:W-:-:S05]  /*2130*/  IMAD.HI.U32 R4, R11, R4, RZ ;  /* 0x000000040b047227 */ /* 0x002fca00078e00ff */
[----:B------:R-:W-:Y:S01]  /*2140*/  SHF.R.U32.HI R4, RZ, R5, R4 ;  /* 0x00000005ff047219 */ /* 0x000fe20000011604 */
[----:B--2---:R-:W-:Y:S01]  /*2150*/  IMAD.HI.U32 R3, R8, R3, RZ ;  /* 0x0000000308037227 */ /* 0x004fe200078e00ff */
[----:B------:R-:W-:-:S04]  /*2160*/  ISETP.NE.AND P0, PT, R2, 0x1, PT ;  /* 0x000000010200780c */ /* 0x000fc80003f05270 */
[----:B---3--:R-:W-:-:S04]  /*2170*/  SHF.R.U32.HI R3, RZ, R6, R3 ;  /* 0x00000006ff037219 */ /* 0x008fc80000011603 */
[----:B------:R-:W-:Y:S02]  /*2180*/  SEL R3, R8, R3, !P0 ;  /* 0x0000000308037207 */ /* 0x000fe40004000000 */
[----:B----4-:R-:W-:-:S04]  /*2190*/  ISETP.NE.AND P1, PT, R16, 0x1, PT ;  /* 0x000000011000780c */ /* 0x010fc80003f25270 */
[----:B------:R-:W-:-:S05]  /*21a0*/  SEL R4, R11, R4, !P1 ;  /* 0x000000040b047207 */ /* 0x000fca0004800000 */
[----:B------:R-:W-:Y:S02]  /*21b0*/  IMAD.IADD R5, R3, 0x1, -R4 ;  /* 0x0000000103057824 */ /* 0x000fe400078e0a04 */
[----:B------:R-:W-:Y:S02]  /*21c0*/  IMAD.IADD R3, R4, 0x1, -R3 ;  /* 0x0000000104037824 */ /* 0x000fe400078e0a03 */
[----:B------:R-:W-:Y:S02]  /*21d0*/  IMAD R11, R5, R16, R11 ;  /* 0x00000010050b7224 */ /* 0x000fe400078e020b */
[----:B------:R-:W-:-:S07]  /*21e0*/  IMAD R8, R3, R2, R8 ;  /* 0x0000000203087224 */ /* 0x000fce00078e0208 */
.L_x_34:
[----:B------:R-:W-:Y:S01]  /*21f0*/  VIADD R14, R14, 0x1 ;  /* 0x000000010e0e7836 */ /* 0x000fe20000000000 */
[----:B------:R-:W-:Y:S01]  /*2200*/  PLOP3.LUT P1, PT, PT, PT, PT, 0x80, 0x8 ;  /* 0x000000000008781c */ /* 0x000fe20003f2f070 */
[----:B------:R-:W-:Y:S02]  /*2210*/  IMAD.IADD R21, R11, 0x1, R170 ;  /* 0x000000010b157824 */ /* 0x000fe400078e02aa */
[----:B------:R-:W-:Y:S01]  /*2220*/  IMAD.IADD R20, R8, 0x1, R147 ;  /* 0x0000000108147824 */ /* 0x000fe200078e0293 */
[----:B------:R-:W-:-:S04]  /*2230*/  ISETP.NE.AND P0, PT, R14, 0x2, PT ;  /* 0x000000020e00780c */ /* 0x000fc80003f05270 */
[----:B------:R-:W-:Y:S02]  /*2240*/  SEL R2, RZ, 0x1, P0 ;  /* 0x00000001ff027807 */ /* 0x000fe40000000000 */
[----:B------:R-:W-:Y:S02]  /*2250*/  SEL R14, R14, RZ, P0 ;  /* 0x000000ff0e0e7207 */ /* 0x000fe40000000000 */
[----:B------:R-:W-:Y:S01]  /*2260*/  LOP3.LUT R13, R13, R2, RZ, 0x3c, !PT ;  /* 0x000000020d0d7212 */ /* 0x000fe200078e3cff */
[----:B------:R-:W-:Y:S06]  /*2270*/  @P2 BRA `(.L_x_35) ;  /* 0xfffffff000982947 */ /* 0x000fec000383ffff */
[----:B------:R-:W-:Y:S01]  /*2280*/  UIADD3 UR4, UPT, UPT, UR4, 0x18, URZ ;  /* 0x0000001804047890 */ /* 0x000fe2000fffe0ff */
[----:B------:R-:W-:-:S03]  /*2290*/  SHF.L.U32 R3, R15, 0x1f, RZ ;  /* 0x0000001f0f037819 */ /* 0x000fc600000006ff */
[----:B------:R-:W-:-:S09]  /*22a0*/  ULEA UR5, UR6, UR4, 0x3 ;  /* 0x0000000406057291 */ /* 0x000fd2000f8e18ff */
[----:B------:R-:W1:Y:S02]  /*22b0*/  SYNCS.PHASECHK.TRANS64.TRYWAIT P0, [UR5], R3 ;  /* 0x00000003ff0075a7 */ /* 0x000e640008001105 */
[----:B-1----:R-:W-:Y:S05]  /*22c0*/  @!P0 BRA `(.L_x_36) ;  /* 0x0000008c006c8947 */ /* 0x002fea0003800000 */
.L_x_130:
[----:B------:R-:W-:-:S04]  /*22d0*/  UIADD3 UR6, UPT, UPT, UR6, 0x1, URZ ;  /* 0x0000000106067890 */ /* 0x000fc8000fffe0ff */
[----:B------:R-:W-:-:S04]  /*22e0*/  UISETP.NE.AND UP0, UPT, UR6, 0x3, UPT ;  /* 0x000000030600788c */ /* 0x000fc8000bf05270 */
[----:B------:R-:W-:Y:S02]  /*22f0*/  USEL UR7, URZ, 0x1, UP0 ;  /* 0x00000001ff077887 */ /* 0x000fe40008000000 */
[----:B------:R-:W-:-:S04]  /*2300*/  USEL UR6, UR6, URZ, UP0 ;  /* 0x000000ff06067287 */ /* 0x000fc80008000000 */
[----:B------:R-:W-:Y:S01]  /*2310*/  ULEA UR5, UR6, UR4, 0x3 ;  /* 0x0000000406057291 */ /* 0x000fe2000f8e18ff */
[----:B------:R-:W-:-:S04]  /*2320*/  LOP3.LUT R15, R15, UR7, RZ, 0x3c, !PT ;  /* 0x000000070f0f7c12 */ /* 0x000fc8000f8e3cff */
[----:B-1----:R-:W-:-:S04]  /*2330*/  SHF.L.U32 R3, R15, 0x1f, RZ ;  /* 0x0000001f0f037819 */ /* 0x002fc800000006ff */
[----:B------:R-:W1:Y:S02]  /*2340*/  SYNCS.PHASECHK.TRANS64.TRYWAIT P0, [UR5], R3 ;  /* 0x00000003ff0075a7 */ /* 0x000e640008001105 */
[----:B-1----:R-:W-:Y:S05]  /*2350*/  @!P0 BRA `(.L_x_37) ;  /* 0x0000008c00608947 */ /* 0x002fea0003800000 */
.L_x_132:
[----:B------:R-:W-:-:S04]  /*2360*/  UIADD3 UR6, UPT, UPT, UR6, 0x1, URZ ;  /* 0x0000000106067890 */ /* 0x000fc8000fffe0ff */
[----:B------:R-:W-:-:S04]  /*2370*/  UISETP.NE.AND UP0, UPT, UR6, 0x3, UPT ;  /* 0x000000030600788c */ /* 0x000fc8000bf05270 */
[----:B------:R-:W-:Y:S02]  /*2380*/  USEL UR5, URZ, 0x1, UP0 ;  /* 0x00000001ff057887 */ /* 0x000fe40008000000 */
[----:B------:R-:W-:-:S04]  /*2390*/  USEL UR6, UR6, URZ, UP0 ;  /* 0x000000ff06067287 */ /* 0x000fc80008000000 */
[----:B------:R-:W-:Y:S01]  /*23a0*/  ULEA UR6, UR6, UR4, 0x3 ;  /* 0x0000000406067291 */ /* 0x000fe2000f8e18ff */
[----:B-1----:R-:W-:-:S04]  /*23b0*/  LOP3.LUT R3, R15, UR5, RZ, 0x3c, !PT ;  /* 0x000000050f037c12 */ /* 0x002fc8000f8e3cff */
[----:B------:R-:W-:Y:S01]  /*23c0*/  SHF.L.U32 R3, R3, 0x1f, RZ ;  /* 0x0000001f03037819 */ /* 0x000fe200000006ff */
[----:B----4-:R-:W-:-:S07]  /*23d0*/  IMAD.U32 R0, RZ, RZ, UR6 ;  /* 0x00000006ff007e24 */ /* 0x010fce000f8e00ff */
.L_x_38:
[----:B-1----:R1:W2:Y:S02]  /*23e0*/  SYNCS.PHASECHK.TRANS64.TRYWAIT P0, [R0+URZ], R3 ;  /* 0x00000003000075a7 */ /* 0x0022a400080011ff */
[----:B--2---:R-:W-:Y:S05]  /*23f0*/  @!P0 NANOSLEEP.SYNCS 0x989680 ;  /* 0x009896800000895d */ /* 0x004fea0003900000 */
[----:B------:R-:W2:Y:S02]  /*2400*/  @!P0 SYNCS.PHASECHK.TRANS64 P0, [R0+URZ], R3 ;  /* 0x00000003000085a7 */ /* 0x000ea400080010ff */
[----:B--2---:R-:W-:Y:S05]  /*2410*/  @P0 EXIT ;  /* 0x000000000000094d */ /* 0x004fea0003800000 */
[----:B------:R-:W-:Y:S05]  /*2420*/  BRA `(.L_x_38) ;  /* 0xfffffffc00ec7947 */ /* 0x000fea000383ffff */
.L_x_17:
[----:B------:R-:W-:-:S04]  /*2430*/  UISETP.NE.AND UP1, UPT, UR37, URZ, UPT ;  /* 0x000000ff2500728c */ /* 0x000fc8000bf25270 */
[----:B------:R-:W-:-:S09]  /*2440*/  UISETP.NE.OR UP1, UPT, UR8, 0x1, UP1 ;  /* 0x000000010800788c */ /* 0x000fd20008f25670 */
[----:B------:R-:W-:Y:S05]  /*2450*/  BRA.U UP1, `(.L_x_39) ;  /* 0x0000000501487547 */ /* 0x000fea000b800000 */
[----:B------:R-:W-:Y:S01]  /*2460*/  ISETP.NE.AND P2, PT, R2, RZ, PT ;  /* 0x000000ff0200720c */ /* 0x000fe20003f45270 */
[----:B------:R-:W-:Y:S01]  /*2470*/  IMAD.MOV.U32 R12, RZ, RZ, 0x1 ;  /* 0x00000001ff0c7424 */ /* 0x000fe200078e00ff */
[----:B------:R-:W-:Y:S02]  /*2480*/  CS2R R10, SRZ ;  /* 0x00000000000a7805 */ /* 0x000fe4000001ff00 */
[----:B------:R-:W-:Y:S01]  /*2490*/  CS2R R8, SRZ ;  /* 0x0000000000087805 */ /* 0x000fe2000001ff00 */
[----:B------:R-:W-:Y:S01]  /*24a0*/  UMOV UR4, 0x400 ;  /* 0x0000040000047882 */ /* 0x000fe20000000000 */
[----:B------:R-:W-:Y:S01]  /*24b0*/  UMOV UR6, URZ ;  /* 0x000000ff00067c82 */ /* 0x000fe20008000000 */
[----:B------:R-:W-:-:S12]  /*24c0*/  ULEA UR37, UR37, UR4, 0x18 ;  /* 0x0000000425257291 */ /* 0x000fd8000f8ec0ff */
.L_x_43:
[----:B------:R-:W-:Y:S02]  /*24d0*/  LEA R0, R8, UR37, 0x3 ;  /* 0x0000002508007c11 */ /* 0x000fe4000f8e18ff */
[----:B------:R-:W-:-:S03]  /*24e0*/  SHF.L.U32 R5, R9, 0x1f, RZ ;  /* 0x0000001f09057819 */ /* 0x000fc600000006ff */
[----:B------:R-:W-:Y:S01]  /*24f0*/  VIADD R4, R0, 0xd0 ;  /* 0x000000d000047836 */ /* 0x000fe20000000000 */
[----:B------:R-:W1:Y:S02]  /*2500*/  SYNCS.PHASECHK.TRANS64.TRYWAIT P0, [R0+URZ+0xc0], R5 ;  /* 0x0000c005000075a7 */ /* 0x000e6400080011ff */
[----:B-1----:R-:W-:Y:S05]  /*2510*/  @!P0 BRA `(.L_x_40) ;  /* 0x0000008c00088947 */ /* 0x002fea0003800000 */
.L_x_133:
[----:B------:R-:W-:Y:S01]  /*2520*/  ULEA UR5, UR6, UR37, 0x3 ;  /* 0x0000002506057291 */ /* 0x000fe2000f8e18ff */
[----:B------:R-:W-:Y:S02]  /*2530*/  PRMT R4, RZ, 0x654, R4 ;  /* 0x00000654ff047816 */ /* 0x000fe40000000004 */
[----:B-1----:R-:W-:Y:S01]  /*2540*/  SHF.L.U32 R5, R12, 0x1f, RZ ;  /* 0x0000001f0c057819 */ /* 0x002fe200000006ff */
[----:B------:R-:W-:Y:S01]  /*2550*/  UIADD3 UR4, UPT, UPT, UR5, 0x80, URZ ;  /* 0x0000008005047890 */ /* 0x000fe2000fffe0ff */
[----:B------:R1:W-:Y:S05]  /*2560*/  SYNCS.ARRIVE.TRANS64.RED.A1T0 RZ, [R4+URZ], RZ ;  /* 0x000000ff04ff79a7 */ /* 0x0003ea00081004ff */
[----:B------:R-:W-:Y:S01]  /*2570*/  IMAD.U32 R7, RZ, RZ, UR4 ;  /* 0x00000004ff077e24 */ /* 0x000fe2000f8e00ff */
[----:B------:R-:W2:Y:S04]  /*2580*/  SYNCS.PHASECHK.TRANS64.TRYWAIT P0, [UR5+0x90], R5 ;  /* 0x00009005ff0075a7 */ /* 0x000ea80008001105 */
[----:B------:R-:W-:Y:S01]  /*2590*/  PRMT R6, R2, 0x654, R7 ;  /* 0x0000065402067816 */ /* 0x000fe20000000007 */
[----:B-1----:R-:W-:Y:S01]  /*25a0*/  @!P2 IMAD.MOV.U32 R4, RZ, RZ, 0x10 ;  /* 0x00000010ff04a424 */ /* 0x002fe200078e00ff */
[----:B--2---:R-:W-:Y:S06]  /*25b0*/  @!P0 BRA `(.L_x_41) ;  /* 0x0000008800f48947 */ /* 0x004fec0003800000 */
.L_x_135:
[----:B------:R-:W-:Y:S01]  /*25c0*/  ULEA UR4, UR6, UR37, 0x4 ;  /* 0x0000002506047291 */ /* 0x000fe2000f8e20ff */
[----:B------:R-:W-:Y:S01]  /*25d0*/  SEL R3, R6, R3, !P2 ;  /* 0x0000000306037207 */ /* 0x000fe20005000000 */
[----:B------:R-:W-:Y:S01]  /*25e0*/  UIADD3 UR5, UPT, UPT, UR5, 0x80, URZ ;  /* 0x0000008005057890 */ /* 0x000fe2000fffe0ff */
[----:B-1----:R-:W-:Y:S01]  /*25f0*/  LEA R0, R11, UR37, 0x3 ;  /* 0x000000250b007c11 */ /* 0x002fe2000f8e18ff */
[----:B------:R-:W-:Y:S01]  /*2600*/  UIADD3 UR4, UPT, UPT, UR4, 0xf0, URZ ;  /* 0x000000f004047890 */ /* 0x000fe2000fffe0ff */
[----:B------:R-:W-:Y:S01]  /*2610*/  SHF.L.U32 R5, R10, 0x1f, RZ ;  /* 0x0000001f0a057819 */ /* 0x000fe200000006ff */
[----:B------:R1:W-:Y:S01]  /*2620*/  @!P2 SYNCS.ARRIVE.TRANS64.RED RZ, [R3+URZ], R4 ;  /* 0x0000000403ffa9a7 */ /* 0x0003e200080004ff */
[----:B------:R-:W-:Y:S01]  /*2630*/  UIADD3 UR6, UPT, UPT, UR6, 0x1, URZ ;  /* 0x0000000106067890 */ /* 0x000fe2000fffe0ff */
[----:B------:R-:W-:-:S03]  /*2640*/  VIADD R8, R8, 0x1 ;  /* 0x0000000108087836 */ /* 0x000fc60000000000 */
[----:B------:R-:W-:Y:S02]  /*2650*/  UISETP.NE.AND UP0, UPT, UR6, 0x2, UPT ;  /* 0x000000020600788c */ /* 0x000fe4000bf05270 */
[----:B------:R-:W-:Y:S06]  /*2660*/  UGETNEXTWORKID.BROADCAST [UR4], [UR5] ;  /* 0x00000000040073ca */ /* 0x000fec0008000100 */
[----:B------:R-:W-:Y:S01]  /*2670*/  USEL UR4, URZ, 0x1, UP0 ;  /* 0x00000001ff047887 */ /* 0x000fe20008000000 */
[----:B------:R-:W-:Y:S01]  /*2680*/  ISETP.NE.AND P0, PT, R8, 0x2, PT ;  /* 0x000000020800780c */ /* 0x000fe20003f05270 */
[----:B------:R-:W-:Y:S01]  /*2690*/  USEL UR6, UR6, URZ, UP0 ;  /* 0x000000ff06067287 */ /* 0x000fe20008000000 */
[----:B------:R-:W2:Y:S03]  /*26a0*/  SYNCS.PHASECHK.TRANS64.TRYWAIT P1, [R0+URZ+0x80], R5 ;  /* 0x00008005000075a7 */ /* 0x000ea600080211ff */
[----:B------:R-:W-:Y:S01]  /*26b0*/  LOP3.LUT R12, R12, UR4, RZ, 0x3c, !PT ;  /* 0x000000040c0c7c12 */ /* 0x000fe2000f8e3cff */
[----:B-12---:R-:W-:Y:S07]  /*26c0*/  @!P1 BRA `(.L_x_42) ;  /* 0x0000008800c89947 */ /* 0x006fee0003800000 */
.L_x_136:
[C---:B------:R-:W-:Y:S01]  /*26d0*/  LEA R4, R11.reuse, UR37, 0x4 ;  /* 0x000000250b047c11 */ /* 0x040fe2000f8e20ff */
[----:B-1----:R-:W-:Y:S01]  /*26e0*/  VIADD R0, R0, 0x90 ;  /* 0x0000009000007836 */ /* 0x002fe20000000000 */
[----:B------:R-:W-:Y:S01]  /*26f0*/  SEL R8, R8, RZ, P0 ;  /* 0x000000ff08087207 */ /* 0x000fe20000000000 */
[----:B------:R-:W-:-:S03]  /*2700*/  VIADD R11, R11, 0x1 ;  /* 0x000000010b0b7836 */ /* 0x000fc60000000000 */
[----:B------:R-:W1:Y:S01]  /*2710*/  LDS.128 R4, [R4+0xf0] ;  /* 0x0000f00004047984 */ /* 0x000e620000000c00 */
[----:B------:R-:W-:Y:S02]  /*2720*/  PRMT R0, RZ, 0x654, R0 ;  /* 0x00000654ff007816 */ /* 0x000fe40000000000 */
[C---:B------:R-:W-:Y:S01]  /*2730*/  ISETP.NE.AND P1, PT, R11.reuse, 0x2, PT ;  /* 0x000000020b00780c */ /* 0x040fe20003f25270 */
[----:B------:R-:W-:Y:S01]  /*2740*/  @!PT LDS RZ, [RZ] ;  /* 0x00000000fffff984 */ /* 0x000fe20000000800 */
[----:B------:R-:W-:Y:S01]  /*2750*/  @!PT LDS RZ, [RZ] ;  /* 0x00000000fffff984 */ /* 0x000fe20000000800 */
[----:B------:R-:W-:Y:S01]  /*2760*/  @!PT LDS RZ, [RZ] ;  /* 0x00000000fffff984 */ /* 0x000fe20000000800 */
[----:B------:R-:W-:Y:S01]  /*2770*/  @!PT LDS RZ, [RZ] ;  /* 0x00000000fffff984 */ /* 0x000fe20000000800 */
[----:B------:R2:W-:Y:S06]  /*2780*/  MEMBAR.ALL.CTA ;  /* 0x0000000000007992 */ /* 0x0005ec0000008000 */
[----:B--2---:R-:W2:Y:S01]  /*2790*/  FENCE.VIEW.ASYNC.S ;  /* 0x00000000000073c6 */ /* 0x004ea20000000000 */
[----:B------:R-:W-:Y:S01]  /*27a0*/  SEL R11, R11, RZ, P1 ;  /* 0x000000ff0b0b7207 */ /* 0x000fe20000800000 */
[----:B--2---:R2:W-:Y:S01]  /*27b0*/  SYNCS.ARRIVE.TRANS64.RED.A1T0 RZ, [R0+URZ], RZ ;  /* 0x000000ff00ff79a7 */ /* 0x0045e200081004ff */
[----:B-1----:R-:W-:-:S02]  /*27c0*/  LOP3.LUT P3, RZ, R6, 0x1, RZ, 0xc0, !PT ;  /* 0x0000000106ff7812 */ /* 0x002fc4000786c0ff */
[----:B------:R-:W-:-:S04]  /*27d0*/  SEL R5, RZ, 0x1, P1 ;  /* 0x00000001ff057807 */ /* 0x000fc80000800000 */
[----:B------:R-:W-:Y:S02]  /*27e0*/  LOP3.LUT R10, R10, R5, RZ, 0x3c, !PT ;  /* 0x000000050a0a7212 */ /* 0x000fe400078e3cff */
[----:B--2---:R-:W-:-:S04]  /*27f0*/  SEL R0, RZ, 0x1, P0 ;  /* 0x00000001ff007807 */ /* 0x004fc80000000000 */
[----:B------:R-:W-:Y:S01]  /*2800*/  LOP3.LUT R9, R9, R0, RZ, 0x3c, !PT ;  /* 0x0000000009097212 */ /* 0x000fe200078e3cff */
[----:B------:R-:W-:Y:S06]  /*2810*/  @P3 BRA `(.L_x_43) ;  /* 0xfffffffc002c3947 */ /* 0x000fec000383ffff */
[----:B------:R-:W-:Y:S01]  /*2820*/  ULEA UR5, UR6, UR37, 0x3 ;  /* 0x0000002506057291 */ /* 0x000fe2000f8e18ff */
[----:B------:R-:W-:-:S08]  /*2830*/  SHF.L.U32 R3, R12, 0x1f, RZ ;  /* 0x0000001f0c037819 */ /* 0x000fd000000006ff */
[----:B------:R-:W1:Y:S02]  /*2840*/  SYNCS.PHASECHK.TRANS64 P0, [UR5+0x90], R3 ;  /* 0x00009003ff0075a7 */ /* 0x000e640008001005 */
[----:B-1----:R-:W-:Y:S05]  /*2850*/  @P0 BRA `(.L_x_44) ;  /* 0x0000000000080947 */ /* 0x002fea0003800000 */
[----:B------:R-:W1:Y:S02]  /*2860*/  SYNCS.PHASECHK.TRANS64.TRYWAIT P0, [UR5+0x90], R3 ;  /* 0x00009003ff0075a7 */ /* 0x000e640008001105 */
[----:B-1----:R-:W-:Y:S05]  /*2870*/  @!P0 BRA `(.L_x_45) ;  /* 0x0000008800708947 */ /* 0x002fea0003800000 */
.L_x_44:
[----:B------:R-:W-:-:S04]  /*2880*/  UIADD3 UR4, UPT, UPT, UR6, 0x1, URZ ;  /* 0x0000000106047890 */ /* 0x000fc8000fffe0ff */
[----:B------:R-:W-:-:S04]  /*2890*/  UISETP.NE.AND UP0, UPT, UR4, 0x2, UPT ;  /* 0x000000020400788c */ /* 0x000fc8000bf05270 */
[----:B------:R-:W-:Y:S02]  /*28a0*/  USEL UR7, URZ, 0x1, UP0 ;  /* 0x00000001ff077887 */ /* 0x000fe40008000000 */
[----:B------:R-:W-:-:S04]  /*28b0*/  USEL UR4, UR4, URZ, UP0 ;  /* 0x000000ff04047287 */ /* 0x000fc80008000000 */
[----:B------:R-:W-:Y:S01]  /*28c0*/  ULEA UR4, UR4, UR37, 0x3 ;  /* 0x0000002504047291 */ /* 0x000fe2000f8e18ff */
[----:B-1----:R-:W-:-:S04]  /*28d0*/  LOP3.LUT R3, R12, UR7, RZ, 0x3c, !PT ;  /* 0x000000070c037c12 */ /* 0x002fc8000f8e3cff */
[----:B------:R-:W-:-:S04]  /*28e0*/  SHF.L.U32 R0, R3, 0x1f, RZ ;  /* 0x0000001f03007819 */ /* 0x000fc800000006ff */
[----:B------:R-:W1:Y:S02]  /*28f0*/  SYNCS.PHASECHK.TRANS64 P0, [UR4+0x90], R0 ;  /* 0x00009000ff0075a7 */ /* 0x000e640008001004 */
[----:B-1----:R-:W-:Y:S05]  /*2900*/  @P0 EXIT ;  /* 0x000000000000094d */ /* 0x002fea0003800000 */
[----:B------:R-:W-:Y:S02]  /*2910*/  SHF.L.U32 R3, R3, 0x1f, RZ ;  /* 0x0000001f03037819 */ /* 0x000fe400000006ff */
[----:B------:R-:W-:-:S07]  /*2920*/  MOV R0, UR4 ;  /* 0x0000000400007c02 */ /* 0x000fce0008000f00 */
.L_x_46:
[----:B-1----:R1:W2:Y:S02]  /*2930*/  SYNCS.PHASECHK.TRANS64.TRYWAIT P0, [R0+URZ+0x90], R3 ;  /* 0x00009003000075a7 */ /* 0x0022a400080011ff */
[----:B--2---:R-:W-:Y:S05]  /*2940*/  @!P0 NANOSLEEP.SYNCS 0x989680 ;  /* 0x009896800000895d */ /* 0x004fea0003900000 */
[----:B------:R-:W2:Y:S02]  /*2950*/  @!P0 SYNCS.PHASECHK.TRANS64 P0, [R0+URZ+0x90], R3 ;  /* 0x00009003000085a7 */ /* 0x000ea400080010ff */
[----:B--2---:R-:W-:Y:S05]  /*2960*/  @P0 EXIT ;  /* 0x000000000000094d */ /* 0x004fea0003800000 */
[----:B------:R-:W-:Y:S05]  /*2970*/  BRA `(.L_x_46) ;  /* 0xfffffffc00ec7947 */ /* 0x000fea000383ffff */
.L_x_39:
[----:B------:R-:W-:-:S09]  /*2980*/  UISETP.NE.AND UP1, UPT, UR8, URZ, UPT ;  /* 0x000000ff0800728c */ /* 0x000fd2000bf25270 */
[----:B------:R-:W-:Y:S05]  /*2990*/  BRA.U UP1, `(.L_x_47) ;  /* 0x0000000d016c7547 */ /* 0x000fea000b800000 */
[----:B------:R-:W-:Y:S01]  /*29a0*/  UMOV UR4, 0x40 ;  /* 0x0000004000047882 */ /* 0x000fe20000000000 */
[----:B------:R-:W-:Y:S01]  /*29b0*/  NOP ;  /* 0x0000000000007918 */ /* 0x000fe20000000000 */
[----:B------:R-:W-:Y:S01]  /*29c0*/  ULEA UR4, UR37, UR4, 0x18 ;  /* 0x0000000425047291 */ /* 0x000fe2000f8ec0ff */
[----:B------:R-:W-:Y:S02]  /*29d0*/  UMOV UR5, 0x400 ;  /* 0x0000040000057882 */ /* 0x000fe40000000000 */
[----:B------:R-:W-:-:S06]  /*29e0*/  ULEA UR37, UR37, UR5, 0x18 ;  /* 0x0000000525257291 */ /* 0x000fcc000f8ec0ff */
[----:B------:R-:W1:Y:S02]  /*29f0*/  LDS.U8 R0, [UR4+0x1c] ;  /* 0x00001c04ff007984 */ /* 0x000e640008000000 */
[----:B-1----:R-:W-:-:S13]  /*2a00*/  ISETP.NE.AND P0, PT, R0, RZ, PT ;  /* 0x000000ff0000720c */ /* 0x002fda0003f05270 */
[----:B------:R-:W-:Y:S05]  /*2a10*/  @P0 BRA `(.L_x_48) ;  /* 0x0000000000580947 */ /* 0x000fea0003800000 */
[----:B------:R-:W-:-:S13]  /*2a20*/  ELECT P0, URZ, PT ;  /* 0x0000000000ff782f */ /* 0x000fda0003800000 */
[----:B------:R-:W-:Y:S05]  /*2a30*/  @!P0 BRA `(.L_x_49) ;  /* 0x0000000000608947 */ /* 0x000fea0003800000 */
[----:B------:R-:W-:Y:S01]  /*2a40*/  UMOV UR5, 0x10 ;  /* 0x0000001000057882 */ /* 0x000fe20000000000 */
[----:B------:R-:W-:Y:S01]  /*2a50*/  HFMA2 R0, -RZ, RZ, 0, 5.9604644775390625e-08 ;  /* 0x00000001ff007431 */ /* 0x000fe200000001ff */
[----:B------:R-:W-:-:S03]  /*2a60*/  MOV R2, 0xffff ;  /* 0x0000ffff00027802 */ /* 0x000fc60000000f00 */
[----:B------:R-:W-:Y:S04]  /*2a70*/  DEPBAR.LE SB1, 0x36 ;  /* 0x00009d800000791a */ /* 0x000fe80000000000 */
[----:B------:R-:W1:Y:S02]  /*2a80*/  UTCATOMSWS.FIND_AND_SET.ALIGN UP0, UR5, UR5 ;  /* 0x00000005000575e3 */ /* 0x000e640008000800 */
[----:B-1----:R-:W-:Y:S01]  /*2a90*/  MOV R3, UR5 ;  /* 0x0000000500037c02 */ /* 0x002fe20008000f00 */
[----:B------:R-:W-:Y:S06]  /*2aa0*/  BRA.U UP0, `(.L_x_50) ;  /* 0x0000000100187547 */ /* 0x000fec000b800000 */
.L_x_51:
[----:B------:R-:W-:Y:S05]  /*2ab0*/  NANOSLEEP 0x64 ;  /* 0x000000640000795d */ /* 0x000fea0003800000 */
[----:B------:R-:W-:-:S05]  /*2ac0*/  UMOV UR5, 0x10 ;  /* 0x0000001000057882 */ /* 0x000fca0000000000 */
[----:B------:R-:W-:Y:S04]  /*2ad0*/  DEPBAR.LE SB1, 0x36 ;  /* 0x00009d800000791a */ /* 0x000fe80000000000 */
[----:B------:R-:W1:Y:S02]  /*2ae0*/  UTCATOMSWS.FIND_AND_SET.ALIGN UP0, UR5, UR5 ;  /* 0x00000005000575e3 */ /* 0x000e640008000800 */
[----:B-1----:R-:W-:Y:S01]  /*2af0*/  MOV R3, UR5 ;  /* 0x0000000500037c02 */ /* 0x002fe20008000f00 */
[----:B------:R-:W-:Y:S05]  /*2b00*/  BRA.U !UP0, `(.L_x_51) ;  /* 0xfffffffd08e87547 */ /* 0x000fea000b83ffff */
.L_x_50:
[-C--:B------:R-:W-:Y:S02]  /*2b10*/  SHF.L.U32 R2, R2, R3.reuse, RZ ;  /* 0x0000000302027219 */ /* 0x080fe400000006ff */
[----:B------:R-:W-:Y:S01]  /*2b20*/  SHF.L.U32 R0, R0, R3, RZ ;  /* 0x0000000300007219 */ /* 0x000fe200000006ff */
[----:B------:R-:W-:Y:S02]  /*2b30*/  IMAD.SHL.U32 R3, R3, 0x20, RZ ;  /* 0x0000002003037824 */ /* 0x000fe400078e00ff */
[----:B------:R1:W-:Y:S04]  /*2b40*/  ATOMS.OR RZ, [UR4+0x14], R2 ;  /* 0x00001402ffff798c */ /* 0x0003e8000b000004 */
[----:B------:R1:W-:Y:S04]  /*2b50*/  ATOMS.OR RZ, [UR4+0x18], R0 ;  /* 0x00001800ffff798c */ /* 0x0003e8000b000004 */
[----:B------:R1:W-:Y:S01]  /*2b60*/  STS [UR37+0x110], R3 ;  /* 0x00011003ff007988 */ /* 0x0003e20008000825 */
[----:B------:R-:W-:Y:S05]  /*2b70*/  BRA `(.L_x_49) ;  /* 0x0000000000107947 */ /* 0x000fea0003800000 */
.L_x_48:
[----:B------:R-:W-:Y:S02]  /*2b80*/  MOV R0, 0xffffffff ;  /* 0xffffffff00007802 */ /* 0x000fe40000000f00 */
[----:B------:R-:W-:-:S03]  /*2b90*/  MOV R2, 0x2bc0 ;  /* 0x00002bc000027802 */ /* 0x000fc60000000f00 */
[----:B------:R1:W-:Y:S04]  /*2ba0*/  STS [UR37+0x110], R0 ;  /* 0x00011000ff007988 */ /* 0x0003e80008000825 */
[----:B-1-3-5:R-:W-:Y:S05]  /*2bb0*/  CALL.REL.NOINC `($__internal_1_$__cuda_sm10x_tcgen05_guardrail_trap_phase_invalid_during_alloc) ;  /* 0x0000008c00847944 */ /* 0x02afea0003c00000 */
.L_x_49:
[----:B------:R-:W-:Y:S05]  /*2bc0*/  WARPSYNC.ALL ;  /* 0x0000000000007948 */ /* 0x000fea0003800000 */
[----:B------:R-:W2:Y:S01]  /*2bd0*/  S2UR UR5, SR_CgaCtaId ;  /* 0x00000000000579c3 */ /* 0x000ea20000008800 */
[----:B------:R-:W-:Y:S01]  /*2be0*/  UMOV UR4, 0x400 ;  /* 0x0000040000047882 */ /* 0x000fe20000000000 */
[----:B------:R-:W-:-:S06]  /*2bf0*/  NOP ;  /* 0x0000000000007918 */ /* 0x000fcc0000000000 */
[----:B------:R-:W-:Y:S06]  /*2c00*/  BAR.ARV 0x6, 0xa0 ;  /* 0x0182800000007b1d */ /* 0x000fec0000002000 */
[----:B------:R-:W4:Y:S01]  /*2c10*/  LDCU UR7, c[0x0][0x38c] ;  /* 0x00007180ff0777ac */ /* 0x000f220008000800 */
[----:B------:R-:W-:Y:S01]  /*2c20*/  IMAD.MOV.U32 R11, RZ, RZ, 0x1 ;  /* 0x00000001ff0b7424 */ /* 0x000fe200078e00ff */
[----:B------:R-:W-:Y:S01]  /*2c30*/  CS2R R8, SRZ ;  /* 0x0000000000087805 */ /* 0x000fe2000001ff00 */
[----:B------:R-:W-:Y:S01]  /*2c40*/  IMAD.MOV.U32 R10, RZ, RZ, RZ ;  /* 0x000000ffff0a7224 */ /* 0x000fe200078e00ff */
[----:B------:R-:W3:Y:S01]  /*2c50*/  LDCU UR6, c[0x0][0x38c] ;  /* 0x00007180ff0677ac */ /* 0x000ee20008000800 */
[----:B------:R-:W-:Y:S01]  /*2c60*/  UMOV UR15, URZ ;  /* 0x000000ff000f7c82 */ /* 0x000fe20008000000 */
[----:B------:R-:W-:Y:S01]  /*2c70*/  UMOV UR14, URZ ;  /* 0x000000ff000e7c82 */ /* 0x000fe20008000000 */
[----:B--2---:R-:W-:Y:S01]  /*2c80*/  ULEA UR5, UR5, UR4, 0x18 ;  /* 0x0000000405057291 */ /* 0x004fe2000f8ec0ff */
[----:B------:R-:W-:Y:S01]  /*2c90*/  UMOV UR24, 0x0 ;  /* 0x0000000000187882 */ /* 0x000fe20000000000 */
[----:B------:R-:W-:-:S02]  /*2ca0*/  UMOV UR25, 0x8400490 ;  /* 0x0840049000197882 */ /* 0x000fc40000000000 */
[----:B------:R-:W-:Y:S02]  /*2cb0*/  UIADD3 UR10, UPT, UPT, UR5, 0xc400, URZ ;  /* 0x0000c400050a7890 */ /* 0x000fe4000fffe0ff */
[----:B------:R-:W-:Y:S02]  /*2cc0*/  UIADD3 UR11, UPT, UPT, UR5, 0x18400, URZ ;  /* 0x00018400050b7890 */ /* 0x000fe4000fffe0ff */
[----:B----4-:R-:W-:Y:S01]  /*2cd0*/  UIADD3 UR7, UPT, UPT, UR7, 0x7f, URZ ;  /* 0x0000007f07077890 */ /* 0x010fe2000fffe0ff */
[----:B-1----:R-:W1:Y:S01]  /*2ce0*/  LDS R0, [UR5+0x110] ;  /* 0x00011005ff007984 */ /* 0x002e620008000800 */
[----:B------:R-:W-:Y:S02]  /*2cf0*/  USHF.R.U32.HI UR10, URZ, 0x4, UR10 ;  /* 0x00000004ff0a7899 */ /* 0x000fe4000801160a */
[----:B------:R-:W-:Y:S02]  /*2d00*/  USHF.R.S32.HI UR4, URZ, 0x1f, UR7 ;  /* 0x0000001fff047899 */ /* 0x000fe40008011407 */
[----:B------:R-:W-:-:S02]  /*2d10*/  USHF.R.U32.HI UR11, URZ, 0x4, UR11 ;  /* 0x00000004ff0b7899 */ /* 0x000fc4000801160b */
[----:B------:R-:W-:Y:S02]  /*2d20*/  ULEA.HI UR4, UR4, UR7, URZ, 0x7 ;  /* 0x0000000704047291 */ /* 0x000fe4000f8f38ff */
[----:B------:R-:W-:Y:S02]  /*2d30*/  ULOP3.LUT UR10, UR10, 0x3fff, URZ, 0xc0, !UPT ;  /* 0x00003fff0a0a7892 */ /* 0x000fe4000f8ec0ff */
[----:B------:R-:W-:Y:S02]  /*2d40*/  USHF.R.S32.HI UR4, URZ, 0x7, UR4 ;  /* 0x00000007ff047899 */ /* 0x000fe40008011404 */
[----:B------:R-:W-:Y:S02]  /*2d50*/  ULOP3.LUT UR11, UR11, 0x3fff, URZ, 0xc0, !UPT ;  /* 0x00003fff0b0b7892 */ /* 0x000fe4000f8ec0ff */
[----:B------:R-:W-:Y:S01]  /*2d60*/  UISETP.LT.AND UP0, UPT, UR4, 0x1, UPT ;  /* 0x000000010400788c */ /* 0x000fe2000bf01270 */
[----:B------:R-:W-:Y:S01]  /*2d70*/  UMOV UR22, 0x0 ;  /* 0x0000000000167882 */ /* 0x000fe20000000000 */
[----:B------:R-:W-:-:S02]  /*2d80*/  UMOV UR23, 0x8400490 ;  /* 0x0840049000177882 */ /* 0x000fc40000000000 */
[----:B------:R-:W-:Y:S02]  /*2d90*/  USEL UR9, UR4, 0x1, !UP0 ;  /* 0x0000000104097887 */ /* 0x000fe4000c000000 */
[----:B------:R-:W-:Y:S02]  /*2da0*/  ULOP3.LUT UR10, UR10, 0x10000, URZ, 0xfc, !UPT ;  /* 0x000100000a0a7892 */ /* 0x000fe4000f8efcff */
[----:B------:R-:W-:Y:S02]  /*2db0*/  ULOP3.LUT UR11, UR11, 0x10000, URZ, 0xfc, !UPT ;  /* 0x000100000b0b7892 */ /* 0x000fe4000f8efcff */
[----:B------:R-:W-:Y:S02]  /*2dc0*/  UIADD3 UR9, UPT, UPT, -UR9, URZ, URZ ;  /* 0x000000ff09097290 */ /* 0x000fe4000fffe1ff */
[----:B---3--:R-:W-:Y:S01]  /*2dd0*/  UISETP.GE.AND UP3, UPT, UR6, 0x1, UPT ;  /* 0x000000010600788c */ /* 0x008fe2000bf66270 */
[----:B------:R-:W-:Y:S01]  /*2de0*/  UMOV UR20, 0x0 ;  /* 0x0000000000147882 */ /* 0x000fe20000000000 */
[----:B------:R-:W-:Y:S01]  /*2df0*/  UMOV UR21, 0x8400490 ;  /* 0x0840049000157882 */ /* 0x000fe20000000000 */
[----:B------:R-:W-:Y:S01]  /*2e00*/  UMOV UR18, 0x0 ;  /* 0x0000000000127882 */ /* 0x000fe20000000000 */
[----:B------:R-:W-:Y:S01]  /*2e10*/  UMOV UR19, 0x8400490 ;  /* 0x0840049000137882 */ /* 0x000fe20000000000 */
[----:B-1----:R-:W-:-:S15]  /*2e20*/  R2UR UR16, R0 ;  /* 0x00000000001072ca */ /* 0x002fde00000e0000 */
.L_x_58:
[----:B------:R-:W-:Y:S02]  /*2e30*/  LEA R0, R10, UR5, 0x3 ;  /* 0x000000050a007c11 */ /* 0x000fe4000f8e18ff */
[----:B------:R-:W-:Y:S02]  /*2e40*/  SHF.L.U32 R5, R9, 0x1f, RZ ;  /* 0x0000001f09057819 */ /* 0x000fe400000006ff */
[----:B------:R-:W-:Y:S01]  /*2e50*/  PLOP3.LUT P0, PT, PT, PT, UP3, 0x80, 0x8 ;  /* 0x000000000008781c */ /* 0x000fe20003f0f038 */
[----:B------:R-:W-:Y:S01]  /*2e60*/  VIADD R3, R0, 0x90 ;  /* 0x0000009000037836 */ /* 0x000fe20000000000 */
[----:B-1----:R-:W1:Y:S02]  /*2e70*/  SYNCS.PHASECHK.TRANS64.TRYWAIT P1, [R0+URZ+0x80], R5 ;  /* 0x00008005000075a7 */ /* 0x002e6400080211ff */
[----:B-1-3--:R-:W-:Y:S09]  /*2e80*/  @!P1 BRA `(.L_x_52) ;  /* 0x0000008400049947 */ /* 0x00aff20003800000 */
.L_x_138:
[----:B------:R-:W-:Y:S01]  /*2e90*/  LEA R4, R10, UR5, 0x4 ;  /* 0x000000050a047c11 */ /* 0x000fe2000f8e20ff */
[----:B------:R-:W-:Y:S01]  /*2ea0*/  @UP3 ULEA UR6, UR14, UR5, 0x3 ;  /* 0x000000050e063291 */ /* 0x000fe2000f8e18ff */
[----:B------:R-:W-:Y:S01]  /*2eb0*/  PLOP3.LUT P2, PT, PT, PT, PT, 0x80, 0x8 ;  /* 0x000000000008781c */ /* 0x000fe20003f4f070 */
[----:B------:R-:W-:Y:S01]  /*2ec0*/  ULEA UR7, UR15, UR5, 0x3 ;  /* 0x000000050f077291 */ /* 0x000fe2000f8e18ff */
[----:B------:R-:W-:Y:S01]  /*2ed0*/  PRMT R3, RZ, 0x654, R3 ;  /* 0x00000654ff037816 */ /* 0x000fe20000000003 */
[----:B------:R-:W-:Y:S01]  /*2ee0*/  ULEA UR8, UR15, UR16, 0x8 ;  /* 0x000000100f087291 */ /* 0x000fe2000f8e40ff */
[----:B-1----:R-:W1:Y:S01]  /*2ef0*/  LDS.128 R4, [R4+0xf0] ;  /* 0x0000f00004047984 */ /* 0x002e620000000c00 */
[----:B------:R-:W-:Y:S02]  /*2f00*/  @P0 SHF.L.U32 R2, R8, 0x1f, RZ ;  /* 0x0000001f08020819 */ /* 0x000fe400000006ff */
[----:B------:R-:W-:Y:S01]  /*2f10*/  SHF.L.U32 R0, R11, 0x1f, RZ ;  /* 0x0000001f0b007819 */ /* 0x000fe200000006ff */
[----:B------:R-:W-:Y:S01]  /*2f20*/  @!PT LDS RZ, [RZ] ;  /* 0x00000000fffff984 */ /* 0x000fe20000000800 */
[----:B------:R-:W-:Y:S01]  /*2f30*/  @!PT LDS RZ, [RZ] ;  /* 0x00000000fffff984 */ /* 0x000fe20000000800 */
[----:B------:R-:W-:Y:S01]  /*2f40*/  @!PT LDS RZ, [RZ] ;  /* 0x00000000fffff984 */ /* 0x000fe20000000800 */
[----:B------:R-:W-:Y:S01]  /*2f50*/  @!PT LDS RZ, [RZ] ;  /* 0x00000000fffff984 */ /* 0x000fe20000000800 */
[----:B------:R2:W-:Y:S06]  /*2f60*/  MEMBAR.ALL.CTA ;  /* 0x0000000000007992 */ /* 0x0005ec0000008000 */
[----:B--2---:R-:W2:Y:S02]  /*2f70*/  FENCE.VIEW.ASYNC.S ;  /* 0x00000000000073c6 */ /* 0x004ea40000000000 */
[----:B--2---:R2:W-:Y:S01]  /*2f80*/  SYNCS.ARRIVE.TRANS64.RED.A1T0 RZ, [R3+URZ], RZ ;  /* 0x000000ff03ff79a7 */ /* 0x0045e200081004ff */
[----:B------:R2:W3:Y:S01]  /*2f90*/  @P0 SYNCS.PHASECHK.TRANS64.TRYWAIT P2, [UR6], R2 ;  /* 0x00000002ff0005a7 */ /* 0x0004e20008041106 */
[----:B-1----:R-:W-:Y:S01]  /*2fa0*/  LOP3.LUT P1, RZ, R6, 0x1, RZ, 0xc0, !PT ;  /* 0x0000000106ff7812 */ /* 0x002fe2000782c0ff */
[----:B------:R-:W1:Y:S02]  /*2fb0*/  SYNCS.PHASECHK.TRANS64.TRYWAIT P0, [UR7+0xb0], R0 ;  /* 0x0000b000ff0075a7 */ /* 0x000e640008001107 */
[----:B-123--:R-:W-:Y:S10]  /*2fc0*/  @!P0 BRA `(.L_x_53) ;  /* 0x0000008000c88947 */ /* 0x00eff40003800000 */
.L_x_140:
[----:B------:R-:W-:Y:S01]  /*2fd0*/  IADD3 R10, PT, PT, R10, 0x1, RZ ;  /* 0x000000010a0a7810 */ /* 0x000fe20007ffe0ff */
[----:B------:R-:W-:Y:S06]  /*2fe0*/  BRA.U !UP3, `(.L_x_54) ;  /* 0x000000010bc07547 */ /* 0x000fec000b800000 */
[----:B------:R-:W-:Y:S01]  /*2ff0*/  UPLOP3.LUT UP4, UPT, UPT, UPT, UPT, 0x40, 0x4 ;  /* 0x000000000004789c */ /* 0x000fe20003f8e870 */
[----:B------:R-:W-:Y:S01]  /*3000*/  UMOV UR13, UR9 ;  /* 0x00000009000d7c82 */ /* 0x000fe20008000000 */
[----:B------:R-:W-:Y:S01]  /*3010*/  UMOV UR12, UR4 ;  /* 0x00000004000c7c82 */ /* 0x000fe20008000000 */
[----:B------:R-:W-:-:S08]  /*3020*/  UMOV UR17, UR14 ;  /* 0x0000000e00117c82 */ /* 0x000fd00008000000 */
.L_x_57:
[----:B------:R-:W-:Y:S02]  /*3030*/  UIADD3 UR13, UPT, UPT, UR13, 0x1, URZ ;  /* 0x000000010d0d7890 */ /* 0x000fe4000fffe0ff */
[----:B--2---:R-:W-:Y:S02]  /*3040*/  ULEA UR6, UR17, UR5, 0x3 ;  /* 0x0000000511067291 */ /* 0x004fe4000f8e18ff */
[----:B------:R-:W-:Y:S01]  /*3050*/  UISETP.NE.AND UP0, UPT, UR13, URZ, UPT ;  /* 0x000000ff0d00728c */ /* 0x000fe2000bf05270 */
[----:B---3--:R-:W-:Y:S10]  /*3060*/  @P2 BRA `(.L_x_55) ;  /* 0x00000000000c2947 */ /* 0x008ff40003800000 */
[----:B-1----:R-:W-:Y:S04]  /*3070*/  SHF.L.U32 R3, R8, 0x1f, RZ ;  /* 0x0000001f08037819 */ /* 0x002fe800000006ff */
[----:B------:R-:W1:Y:S02]  /*3080*/  SYNCS.PHASECHK.TRANS64.TRYWAIT P0, [UR6], R3 ;  /* 0x00000003ff0075a7 */ /* 0x000e640008001106 */
[----:B-1----:R-:W-:Y:S05]  /*3090*/  @!P0 BRA `(.L_x_56) ;  /* 0x0000008000ac8947 */ /* 0x002fea0003800000 */
.L_x_55:
[----:B------:R-:W-:Y:S01]  /*30a0*/  UISETP.NE.AND UP1, UPT, UR12, 0x1, UPT ;  /* 0x000000010c00788c */ /* 0x000fe2000bf25270 */
[----:B------:R-:W-:Y:S01]  /*30b0*/  PLOP3.LUT P2, PT, PT, PT, PT, 0x80, 0x8 ;  /* 0x000000000008781c */ /* 0x000fe20003f4f070 */
[----:B------:R-:W-:Y:S02]  /*30c0*/  UIADD3 UR14, UPT, UPT, UR17, 0x1, URZ ;  /* 0x00000001110e7890 */ /* 0x000fe4000fffe0ff */
[----:B------:R-:W-:Y:S02]  /*30d0*/  ULEA UR28, UR17, UR11, 0xb ;  /* 0x0000000b111c7291 */ /* 0x000fe4000f8e58ff */
[----:B------:R-:W-:Y:S01]  /*30e0*/  UISETP.NE.AND UP2, UPT, UR14, 0x3, UPT ;  /* 0x000000030e00788c */ /* 0x000fe2000bf45270 */
[----:B------:R-:W-:Y:S01]  /*30f0*/  PLOP3.LUT P0, PT, PT, PT, UP1, 0x80, 0x8 ;  /* 0x000000000008781c */ /* 0x000fe20003f0f018 */
[----:B------:R-:W-:Y:S02]  /*3100*/  UIADD3 UR40, UPT, UPT, UR28, 0x2, URZ ;  /* 0x000000021c287890 */ /* 0x000fe4000fffe0ff */
[----:B------:R-:W-:Y:S02]  /*3110*/  USEL UR27, URZ, 0x1, UP2 ;  /* 0x00000001ff1b7887 */ /* 0x000fe40009000000 */
[----:B------:R-:W-:Y:S02]  /*3120*/  USEL UR14, UR14, URZ, UP2 ;  /* 0x000000ff0e0e7287 */ /* 0x000fe40009000000 */
[----:B------:R-:W-:Y:S02]  /*3130*/  UIADD3 UR36, UPT, UPT, UR28, 0x4, URZ ;  /* 0x000000041c247890 */ /* 0x000fe4000fffe0ff */
[----:B------:R-:W-:Y:S01]  /*3140*/  @UP1 ULEA UR26, UR14, UR5, 0x3 ;  /* 0x000000050e1a1291 */ /* 0x000fe2000f8e18ff */
[----:B------:R-:W-:Y:S01]  /*3150*/  LOP3.LUT R8, R8, UR27, RZ, 0x3c, !PT ;  /* 0x0000001b08087c12 */ /* 0x000fe2000f8e3cff */
[----:B------:R-:W-:Y:S02]  /*3160*/  UIADD3 UR32, UPT, UPT, UR28, 0x6, URZ ;  /* 0x000000061c207890 */ /* 0x000fe4000fffe0ff */
[----:B------:R-:W-:Y:S01]  /*3170*/  UIADD3 UR6, UPT, UPT, UR6, 0x18, URZ ;  /* 0x0000001806067890 */ /* 0x000fe2000fffe0ff */
[----:B-1----:R-:W-:Y:S01]  /*3180*/  @P0 SHF.L.U32 R0, R8, 0x1f, RZ ;  /* 0x0000001f08000819 */ /* 0x002fe200000006ff */
[----:B------:R-:W-:Y:S01]  /*3190*/  UIADD3 UR12, UPT, UPT, UR12, -0x1, URZ ;  /* 0xffffffff0c0c7890 */ /* 0x000fe2000fffe0ff */
[----:B------:R-:W-:Y:S02]  /*31a0*/  UMOV UR29, 0x40004040 ;  /* 0x40004040001d7882 */ /* 0x000fe40000000000 */
[----:B------:R2:W3:Y:S01]  /*31b0*/  @P0 SYNCS.PHASECHK.TRANS64.TRYWAIT P2, [UR26], R0 ;  /* 0x00000000ff0005a7 */ /* 0x0004e2000804111a */
[----:B------:R-:W-:Y:S01]  /*31c0*/  ULEA UR26, UR17, UR10, 0xa ;  /* 0x0000000a111a7291 */ /* 0x000fe2000f8e50ff */
[----:B------:R-:W-:Y:S01]  /*31d0*/  UMOV UR27, 0x40004040 ;  /* 0x40004040001b7882 */ /* 0x000fe20000000000 */
[----:B------:R-:W-:Y:S02]  /*31e0*/  UMOV UR41, 0x40004040 ;  /* 0x4000404000297882 */ /* 0x000fe40000000000 */
[----:B------:R-:W-:Y:S02]  /*31f0*/  UIADD3 UR38, UPT, UPT, UR26, 0x2, URZ ;  /* 0x000000021a267890 */ /* 0x000fe4000fffe0ff */
[----:B------:R-:W-:Y:S02]  /*3200*/  UIADD3 UR34, UPT, UPT, UR26, 0x4, URZ ;  /* 0x000000041a227890 */ /* 0x000fe4000fffe0ff */
[----:B------:R-:W-:Y:S01]  /*3210*/  UIADD3 UR30, UPT, UPT, UR26, 0x6, URZ ;  /* 0x000000061a1e7890 */ /* 0x000fe2000fffe0ff */
[----:B------:R2:W-:Y:S01]  /*3220*/  UTCQMMA gdesc[UR26], gdesc[UR28], tmem[UR8], tmem[UR24], idesc[UR25], UP4 ;  /* 0x00ff181c1a0075ea */ /* 0x0005e2000a000308 */
[----:B------:R-:W-:Y:S01]  /*3230*/  UPLOP3.LUT UP4, UPT, UPT, UPT, UPT, 0x80, 0x8 ;  /* 0x000000000008789c */ /* 0x000fe20003f8f070 */
[----:B------:R-:W-:Y:S01]  /*3240*/  UMOV UR39, 0x40004040 ;  /* 0x4000404000277882 */ /* 0x000fe20000000000 */
[----:B------:R-:W-:Y:S01]  /*3250*/  UMOV UR37, 0x40004040 ;  /* 0x4000404000257882 */ /* 0x000fe20000000000 */
[----:B------:R2:W-:Y:S01]  /*3260*/  UTCQMMA gdesc[UR38], gdesc[UR40], tmem[UR8], tmem[UR22], idesc[UR23], UPT ;  /* 0x00ff1628260075ea */ /* 0x0005e2000b800308 */
[----:B------:R-:W-:Y:S01]  /*3270*/  UMOV UR35, 0x40004040 ;  /* 0x4000404000237882 */ /* 0x000fe20000000000 */
[----:B------:R-:W-:Y:S01]  /*3280*/  UMOV UR33, 0x40004040 ;  /* 0x4000404000217882 */ /* 0x000fe20000000000 */
[----:B------:R-:W-:Y:S01]  /*3290*/  UMOV UR31, 0x40004040 ;  /* 0x40004040001f7882 */ /* 0x000fe20000000000 */
[----:B------:R2:W-:Y:S01]  /*32a0*/  UTCQMMA gdesc[UR34], gdesc[UR36], tmem[UR8], tmem[UR20], idesc[UR21], UPT ;  /* 0x00ff1424220075ea */ /* 0x0005e2000b800308 */
[----:B------:R2:W-:Y:S01]  /*32b0*/  UTCQMMA gdesc[UR30], gdesc[UR32], tmem[UR8], tmem[UR18], idesc[UR19], UPT ;  /* 0x00ff12201e0075ea */ /* 0x0005e2000b800308 */
[----:B------:R2:W-:Y:S01]  /*32c0*/  UTCBAR [UR6], URZ ;  /* 0x000000ff060073e9 */ /* 0x0005e200080000ff */
[----:B------:R-:W-:Y:S01]  /*32d0*/  UMOV UR17, UR14 ;  /* 0x0000000e00117c82 */ /* 0x000fe20008000000 */
[----:B------:R-:W-:Y:S05]  /*32e0*/  BRA.U UP0, `(.L_x_57) ;  /* 0xfffffffd00507547 */ /* 0x000fea000b83ffff */
.L_x_54:
[----:B------:R-:W-:Y:S01]  /*32f0*/  UIADD3 UR15, UPT, UPT, UR15, 0x1, URZ ;  /* 0x000000010f0f7890 */ /* 0x000fe2000fffe0ff */
[C---:B------:R-:W-:Y:S01]  /*3300*/  ISETP.NE.AND P0, PT, R10.reuse, 0x2, PT ;  /* 0x000000020a00780c */ /* 0x040fe20003f05270 */
[----:B------:R-:W-:Y:S02]  /*3310*/  UIADD3 UR7, UPT, UPT, UR7, 0xa0, URZ ;  /* 0x000000a007077890 */ /* 0x000fe4000fffe0ff */
[----:B------:R-:W-:Y:S01]  /*3320*/  UISETP.NE.AND UP0, UPT, UR15, 0x2, UPT ;  /* 0x000000020f00788c */ /* 0x000fe2000bf05270 */
[----:B-12---:R-:W-:Y:S02]  /*3330*/  SEL R0, RZ, 0x1, P0 ;  /* 0x00000001ff007807 */ /* 0x006fe40000000000 */
[----:B------:R-:W-:Y:S01]  /*3340*/  SEL R10, R10, RZ, P0 ;  /* 0x000000ff0a0a7207 */ /* 0x000fe20000000000 */
[----:B------:R-:W-:Y:S01]  /*3350*/  USEL UR6, URZ, 0x1, UP0 ;  /* 0x00000001ff067887 */ /* 0x000fe20008000000 */
[----:B------:R-:W-:Y:S01]  /*3360*/  LOP3.LUT R9, R9, R0, RZ, 0x3c, !PT ;  /* 0x0000000009097212 */ /* 0x000fe200078e3cff */
[----:B------:R-:W-:Y:S01]  /*3370*/  USEL UR15, UR15, URZ, UP0 ;  /* 0x000000ff0f0f7287 */ /* 0x000fe20008000000 */
[----:B------:R1:W-:Y:S03]  /*3380*/  UTCBAR [UR7], URZ ;  /* 0x000000ff070073e9 */ /* 0x0003e600080000ff */
[----:B------:R-:W-:Y:S01]  /*3390*/  LOP3.LUT R11, R11, UR6, RZ, 0x3c, !PT ;  /* 0x000000060b0b7c12 */ /* 0x000fe2000f8e3cff */
[----:B------:R-:W-:Y:S07]  /*33a0*/  @P1 BRA `(.L_x_58) ;  /* 0xfffffff800a01947 */ /* 0x000fee000383ffff */
[----:B------:R-:W2:Y:S01]  /*33b0*/  S2UR UR4, SR_CgaCtaId ;  /* 0x00000000000479c3 */ /* 0x000ea20000008800 */
[----:B------:R-:W-:Y:S01]  /*33c0*/  ELECT P0, URZ, PT ;  /* 0x0000000000ff782f */ /* 0x000fe20003800000 */
[----:B------:R-:W-:Y:S01]  /*33d0*/  IMAD.MOV.U32 R0, RZ, RZ, 0x1 ;  /* 0x00000001ff007424 */ /* 0x000fe200078e00ff */
[----:B------:R-:W-:Y:S01]  /*33e0*/  UIADD3 UR5, UPT, UPT, UR5, 0xb0, URZ ;  /* 0x000000b005057890 */ /* 0x000fe2000fffe0ff */
[----:B------:R-:W-:Y:S01]  /*33f0*/  SHF.L.U32 R3, R11, 0x1f, RZ ;  /* 0x0000001f0b037819 */ /* 0x000fe200000006ff */
[----:B------:R-:W-:-:S03]  /*3400*/  UMOV UR6, 0x40 ;  /* 0x0000004000067882 */ /* 0x000fc60000000000 */
[----:B------:R-:W-:Y:S01]  /*3410*/  UVIRTCOUNT.DEALLOC.SMPOOL 0x80 ;  /* 0x000000800000784c */ /* 0x000fe20000000000 */
[----:B--2---:R-:W-:Y:S02]  /*3420*/  ULEA UR4, UR4, UR6, 0x18 ;  /* 0x0000000604047291 */ /* 0x004fe4000f8ec0ff */
[----:B------:R-:W-:-:S07]  /*3430*/  ULEA UR6, UR15, UR5, 0x3 ;  /* 0x000000050f067291 */ /* 0x000fce000f8e18ff */
[----:B------:R2:W-:Y:S02]  /*3440*/  @P0 STS.U8 [UR4+0x1c], R0 ;  /* 0x00001c00ff000988 */ /* 0x0005e40008000004 */
[----:B------:R-:W4:Y:S02]  /*3450*/  SYNCS.PHASECHK.TRANS64.TRYWAIT P0, [UR6], R3 ;  /* 0x00000003ff0075a7 */ /* 0x000f240008001106 */
[----:B--2-4-:R-:W-:Y:S05]  /*3460*/  @!P0 BRA `(.L_x_59) ;  /* 0x0000007c00d08947 */ /* 0x014fea0003800000 */
.L_x_143:
[----:B-1----:R-:W-:-:S04]  /*3470*/  UIADD3 UR7, UPT, UPT, UR15, 0x1, URZ ;  /* 0x000000010f077890 */ /* 0x002fc8000fffe0ff */
[----:B------:R-:W-:-:S04]  /*3480*/  UISETP.NE.AND UP0, UPT, UR7, 0x2, UPT ;  /* 0x000000020700788c */ /* 0x000fc8000bf05270 */
[----:B------:R-:W-:Y:S02]  /*3490*/  USEL UR6, URZ, 0x1, UP0 ;  /* 0x00000001ff067887 */ /* 0x000fe40008000000 */
[----:B------:R-:W-:-:S04]  /*34a0*/  USEL UR7, UR7, URZ, UP0 ;  /* 0x000000ff07077287 */ /* 0x000fc80008000000 */
[----:B------:R-:W-:Y:S01]  /*34b0*/  ULEA UR7, UR7, UR5, 0x3 ;  /* 0x0000000507077291 */ /* 0x000fe2000f8e18ff */
[----:B--2---:R-:W-:-:S04]  /*34c0*/  LOP3.LUT R3, R11, UR6, RZ, 0x3c, !PT ;  /* 0x000000060b037c12 */ /* 0x004fc8000f8e3cff */
[----:B------:R-:W-:-:S04]  /*34d0*/  SHF.L.U32 R3, R3, 0x1f, RZ ;  /* 0x0000001f03037819 */ /* 0x000fc800000006ff */
[----:B------:R-:W1:Y:S02]  /*34e0*/  SYNCS.PHASECHK.TRANS64.TRYWAIT P0, [UR7], R3 ;  /* 0x00000003ff0075a7 */ /* 0x000e640008001107 */
[----:B-1----:R-:W-:Y:S05]  /*34f0*/  @!P0 BRA `(.L_x_60) ;  /* 0x0000007c00c48947 */ /* 0x002fea0003800000 */
.L_x_145:
[----:B------:R-:W-:Y:S01]  /*3500*/  NOP ;  /* 0x0000000000007918 */ /* 0x000fe20000000000 */
[----:B-1----:R-:W1:Y:S01]  /*3510*/  LDS R0, [UR4+0x14] ;  /* 0x00001404ff007984 */ /* 0x002e620008000800 */
[----:B------:R-:W-:Y:S01]  /*3520*/  ULOP3.LUT UR6, UR16, 0xffff, URZ, 0xc0, !UPT ;  /* 0x0000ffff10067892 */ /* 0x000fe2000f8ec0ff */
[----:B------:R-:W-:Y:S01]  /*3530*/  UMOV UR8, 0xffff ;  /* 0x0000ffff00087882 */ /* 0x000fe20000000000 */
[----:B------:R-:W-:Y:S02]  /*3540*/  UMOV UR5, 0x1 ;  /* 0x0000000100057882 */ /* 0x000fe40000000000 */
[----:B------:R-:W-:-:S04]  /*3550*/  USHF.R.U32.HI UR6, URZ, 0x5, UR6 ;  /* 0x00000005ff067899 */ /* 0x000fc80008011606 */
[----:B------:R-:W-:Y:S02]  /*3560*/  USHF.L.U32 UR8, UR8, UR6, URZ ;  /* 0x0000000608087299 */ /* 0x000fe400080006ff */
[----:B------:R-:W-:-:S04]  /*3570*/  USHF.L.U32 UR5, UR5, UR6, URZ ;  /* 0x0000000605057299 */ /* 0x000fc800080006ff */
[----:B-1----:R-:W-:-:S04]  /*3580*/  LOP3.LUT R0, R0, UR8, RZ, 0xc0, !PT ;  /* 0x0000000800007c12 */ /* 0x002fc8000f8ec0ff */
[----:B------:R-:W-:-:S13]  /*3590*/  ISETP.NE.AND P0, PT, R0, UR8, PT ;  /* 0x0000000800007c0c */ /* 0x000fda000bf05270 */
[----:B------:R-:W-:Y:S05]  /*35a0*/  @P0 BRA `(.L_x_61) ;  /* 0x0000000000580947 */ /* 0x000fea0003800000 */
[----:B------:R-:W1:Y:S02]  /*35b0*/  LDS R0, [UR4+0x18] ;  /* 0x00001804ff007984 */ /* 0x000e640008000800 */
[----:B-1----:R-:W-:-:S04]  /*35c0*/  LOP3.LUT R0, R0, UR5, RZ, 0xc0, !PT ;  /* 0x0000000500007c12 */ /* 0x002fc8000f8ec0ff */
[----:B------:R-:W-:-:S13]  /*35d0*/  ISETP.NE.AND P0, PT, R0, UR5, PT ;  /* 0x0000000500007c0c */ /* 0x000fda000bf05270 */
[----:B------:R-:W-:Y:S05]  /*35e0*/  @P0 BRA `(.L_x_62) ;  /* 0x00000000003c0947 */ /* 0x000fea0003800000 */
[----:B------:R-:W1:Y:S01]  /*35f0*/  S2R R2, SR_LANEID ;  /* 0x0000000000027919 */ /* 0x000e620000000000 */
[----:B------:R-:W-:Y:S01]  /*3600*/  ULOP3.LUT UR8, URZ, UR8, URZ, 0x33, !UPT ;  /* 0x00000008ff087292 */ /* 0x000fe2000f8e33ff */
[----:B------:R-:W-:Y:S01]  /*3610*/  LOP3.LUT R4, RZ, UR5, RZ, 0x33, !PT ;  /* 0x00000005ff047c12 */ /* 0x000fe2000f8e33ff */
[----:B------:R-:W-:Y:S02]  /*3620*/  VOTEU.ANY UR7, UPT, PT ;  /* 0x0000000000077886 */ /* 0x000fe400038e0100 */
[----:B------:R-:W-:Y:S01]  /*3630*/  UFLO.U32 UR7, UR7 ;  /* 0x00000007000772bd */ /* 0x000fe200080e0000 */
[----:B------:R-:W2:Y:S01]  /*3640*/  REDUX UR5, R4 ;  /* 0x00000000040573c4 */ /* 0x000ea20000000000 */
[----:B------:R-:W-:-:S06]  /*3650*/  IMAD.U32 R0, RZ, RZ, UR8 ;  /* 0x00000008ff007e24 */ /* 0x000fcc000f8e00ff */
[----:B------:R4:W-:Y:S01]  /*3660*/  UTCATOMSWS.AND URZ, UR8 ;  /* 0x0000000800ff79e3 */ /* 0x0009e20008000000 */
[----:B------:R-:W3:Y:S01]  /*3670*/  REDUX UR6, R0 ;  /* 0x00000000000673c4 */ /* 0x000ee20000000000 */
[----:B-1----:R-:W-:Y:S01]  /*3680*/  ISETP.EQ.U32.AND P0, PT, R2, UR7, PT ;  /* 0x0000000702007c0c */ /* 0x002fe2000bf02070 */
[----:B--2---:R-:W-:Y:S01]  /*3690*/  IMAD.U32 R2, RZ, RZ, UR5 ;  /* 0x00000005ff027e24 */ /* 0x004fe2000f8e00ff */
[----:B---3--:R-:W-:-:S11]  /*36a0*/  MOV R3, UR6 ;  /* 0x0000000600037c02 */ /* 0x008fd60008000f00 */
[----:B------:R4:W-:Y:S04]  /*36b0*/  @P0 ATOMS.AND RZ, [UR4+0x14], R3 ;  /* 0x00001403ffff098c */ /* 0x0009e8000a800004 */
[----:B------:R4:W-:Y:S01]  /*36c0*/  @P0 ATOMS.AND RZ, [UR4+0x18], R2 ;  /* 0x00001802ffff098c */ /* 0x0009e2000a800004 */
[----:B------:R-:W-:Y:S05]  /*36d0*/  BRA `(.L_x_63) ;  /* 0x0000000000147947 */ /* 0x000fea0003800000 */
.L_x_62:
[----:B------:R-:W-:Y:S02]  /*36e0*/  MOV R2, 0x3700 ;  /* 0x0000370000027802 */ /* 0x000fe40000000f00 */
[----:B---3-5:R-:W-:Y:S05]  /*36f0*/  CALL.REL.NOINC `($__internal_0_$__cuda_sm10x_tcgen05_guardrail_trap_col_being_dealloced_not_returned_by_alloc) ;  /* 0x0000008000a87944 */ /* 0x028fea0003c00000 */
[----:B------:R-:W-:Y:S05]  /*3700*/  BRA `(.L_x_63) ;  /* 0x0000000000087947 */ /* 0x000fea0003800000 */
.L_x_61:
[----:B------:R-:W-:Y:S02]  /*3710*/  MOV R2, 0x3730 ;  /* 0x0000373000027802 */ /* 0x000fe40000000f00 */
[----:B---3-5:R-:W-:Y:S05]  /*3720*/  CALL.REL.NOINC `($__internal_2_$__cuda_sm10x_tcgen05_guardrail_trap_unallocated_columns_being_dealloced) ;  /* 0x0000008000b47944 */ /* 0x028fea0003c00000 */
.L_x_63:
[----:B------:R-:W-:Y:S01]  /*3730*/  NOP ;  /* 0x0000000000007918 */ /* 0x000fe20000000000 */
[----:B----4-:R-:W-:Y:S05]  /*3740*/  EXIT ;  /* 0x000000000000794d */ /* 0x010fea0003800000 */
.L_x_47:
[----:B------:R-:W-:-:S09]  /*3750*/  UISETP.NE.OR UP2, UPT, UR8, 0x3, !UP2 ;  /* 0x000000030800788c */ /* 0x000fd2000d745670 */
[----:B------:R-:W-:Y:S05]  /*3760*/  BRA.U UP2, `(.L_x_64) ;  /* 0x0000001102147547 */ /* 0x000fea000b800000 */
[----:B------:R-:W1:Y:S01]  /*3770*/  LDC R0, c[0x0][0xb30] ;  /* 0x0002cc00ff007b82 */ /* 0x000e620000000800 */
[----:B------:R-:W2:Y:S01]  /*3780*/  LDCU.64 UR8, c[0x0][0x888] ;  /* 0x00011100ff0877ac */ /* 0x000ea20008000a00 */
[----:B------:R-:W-:Y:S02]  /*3790*/  HFMA2 R29, -RZ, RZ, 0, 0 ;  /* 0x00000000ff1d7431 */ /* 0x000fe400000001ff */
[----:B------:R-:W-:Y:S01]  /*37a0*/  IMAD.MOV.U32 R31, RZ, RZ, 0x1 ;  /* 0x00000001ff1f7424 */ /* 0x000fe200078e00ff */
[----:B------:R-:W-:Y:S01]  /*37b0*/  MOV R23, 0x2000 ;  /* 0x0000200000177802 */ /* 0x000fe20000000f00 */
[----:B------:R-:W4:Y:S01]  /*37c0*/  LDCU.64 UR4, c[0x0][0x890] ;  /* 0x00011200ff0477ac */ /* 0x000f220008000a00 */
[----:B------:R-:W-:Y:S01]  /*37d0*/  IMAD.MOV.U32 R30, RZ, RZ, RZ ;  /* 0x000000ffff1e7224 */ /* 0x000fe200078e00ff */
[----:B------:R-:W3:Y:S01]  /*37e0*/  LDC R19, c[0x0][0x370] ;  /* 0x0000dc00ff137b82 */ /* 0x000ee20000000800 */
[----:B------:R-:W-:Y:S01]  /*37f0*/  UMOV UR7, 0x400 ;  /* 0x0000040000077882 */ /* 0x000fe20000000000 */
[----:B------:R-:W-:-:S02]  /*3800*/  UPLOP3.LUT UP1, UPT, UPT, UPT, UPT, 0x40, 0x4 ;  /* 0x000000000004789c */ /* 0x000fc40003f2e870 */
[----:B------:R-:W-:-:S04]  /*3810*/  ULEA UR7, UR37, UR7, 0x18 ;  /* 0x0000000725077291 */ /* 0x000fc8000f8ec0ff */
[----:B------:R-:W3:Y:S01]  /*3820*/  LDC R2, c[0x0][0xb0c] ;  /* 0x0002c300ff027b82 */ /* 0x000ee20000000800 */
[----:B------:R-:W-:Y:S02]  /*3830*/  UIADD3 UR13, UPT, UPT, UR7, 0x48, URZ ;  /* 0x00000048070d7890 */ /* 0x000fe4000fffe0ff */
[----:B--2---:R-:W-:Y:S02]  /*3840*/  UISETP.NE.U32.AND UP2, UPT, UR8, URZ, UPT ;  /* 0x000000ff0800728c */ /* 0x004fe4000bf45070 */
[----:B------:R-:W-:Y:S02]  /*3850*/  UIADD3 UR33, UPT, UPT, UR7, 0x30, URZ ;  /* 0x0000003007217890 */ /* 0x000fe4000fffe0ff */
[----:B----4-:R-:W-:Y:S01]  /*3860*/  UISETP.NE.U32.AND UP3, UPT, UR4, URZ, UPT ;  /* 0x000000ff0400728c */ /* 0x010fe2000bf65070 */
[----:B------:R-:W2:Y:S01]  /*3870*/  LDC R18, c[0x0][0xb20] ;  /* 0x0002c800ff127b82 */ /* 0x000ea20000000800 */
[----:B-1----:R-:W-:Y:S01]  /*3880*/  ISETP.NE.AND P1, PT, R0, 0x1, PT ;  /* 0x000000010000780c */ /* 0x002fe20003f25270 */
[----:B------:R-:W-:-:S02]  /*3890*/  UISETP.NE.AND.EX UP2, UPT, UR9, URZ, UPT, UP2 ;  /* 0x000000ff0900728c */ /* 0x000fc4000bf45320 */
[----:B------:R-:W-:Y:S02]  /*38a0*/  UIADD3 UR25, UPT, UPT, UR7, 0x38, URZ ;  /* 0x0000003807197890 */ /* 0x000fe4000fffe0ff */
[----:B------:R-:W-:Y:S02]  /*38b0*/  UIADD3 UR17, UPT, UPT, UR7, 0x40, URZ ;  /* 0x0000004007117890 */ /* 0x000fe4000fffe0ff */
[----:B------:R-:W1:Y:S01]  /*38c0*/  LDC.64 R32, c[0x0][0x348] ;  /* 0x0000d200ff207b82 */ /* 0x000e620000000a00 */
[----:B------:R-:W-:Y:S02]  /*38d0*/  UPRMT UR13, UR37, 0x654, UR13 ;  /* 0x00000654250d7896 */ /* 0x000fe4000800000d */
[----:B------:R-:W-:-:S05]  /*38e0*/  UISETP.NE.AND.EX UP3, UPT, UR5, URZ, UPT, UP3 ;  /* 0x000000ff0500728c */ /* 0x000fca000bf65330 */
[----:B------:R-:W4:Y:S08]  /*38f0*/  LDC.64 R16, c[0x0][0xb10] ;  /* 0x0002c400ff107b82 */ /* 0x000f300000000a00 */
[----:B------:R-:W1:Y:S08]  /*3900*/  LDC.64 R6, c[0x0][0xb18] ;  /* 0x0002c600ff067b82 */ /* 0x000e700000000a00 */
[----:B------:R-:W1:Y:S08]  /*3910*/  LDC.64 R4, c[0x0][0xb28] ;  /* 0x0002ca00ff047b82 */ /* 0x000e700000000a00 */
[----:B--23--:R-:W1:Y:S02]  /*3920*/  LDC R22, c[0x0][0x374] ;  /* 0x0000dd00ff167b82 */ /* 0x00ce640000000800 */
.L_x_75:
[C---:B------:R-:W-:Y:S02]  /*3930*/  LEA R0, R30.reuse, UR7, 0x3 ;  /* 0x000000071e007c11 */ /* 0x040fe4000f8e18ff */
[----:B------:R-:W-:Y:S02]  /*3940*/  SHF.L.U32 R3, R29, 0x1f, RZ ;  /* 0x0000001f1d037819 */ /* 0x000fe400000006ff */
[----:B------:R-:W-:Y:S02]  /*3950*/  LEA R24, R30, UR7, 0x4 ;  /* 0x000000071e187c11 */ /* 0x000fe4000f8e20ff */
[----:B--2---:R-:W2:Y:S02]  /*3960*/  SYNCS.PHASECHK.TRANS64.TRYWAIT P0, [R0+URZ+0x80], R3 ;  /* 0x00008003000075a7 */ /* 0x004ea400080011ff */
[----:B--2---:R-:W-:Y:S05]  /*3970*/  @!P0 BRA `(.L_x_65) ;  /* 0x0000007800bc8947 */ /* 0x004fea0003800000 */
.L_x_146:
[----:B------:R-:W-:Y:S01]  /*3980*/  ISETP.GE.AND P0, PT, R72, 0x1, PT ;  /* 0x000000014800780c */ /* 0x000fe20003f06270 */
[----:B------:R-:W3:Y:S01]  /*3990*/  LDS.128 R24, [R24+0xf0] ;  /* 0x0000f00018187984 */ /* 0x000ee20000000c00 */
[----:B--2---:R-:W-:Y:S01]  /*39a0*/  VIADD R0, R0, 0x90 ;  /* 0x0000009000007836 */ /* 0x004fe20000000000 */
[----:B------:R-:W-:Y:S01]  /*39b0*/  @!PT LDS RZ, [RZ] ;  /* 0x00000000fffff984 */ /* 0x000fe20000000800 */
[----:B------:R-:W-:Y:S01]  /*39c0*/  @!PT LDS RZ, [RZ] ;  /* 0x00000000fffff984 */ /* 0x000fe20000000800 */
[----:B------:R-:W-:Y:S01]  /*39d0*/  @!PT LDS RZ, [RZ] ;  /* 0x00000000fffff984 */ /* 0x000fe20000000800 */
[----:B------:R-:W-:Y:S01]  /*39e0*/  @!PT LDS RZ, [RZ] ;  /* 0x00000000fffff984 */ /* 0x000fe20000000800 */
[----:B------:R2:W-:Y:S06]  /*39f0*/  MEMBAR.ALL.CTA ;  /* 0x0000000000007992 */ /* 0x0005ec0000008000 */
[----:B--2---:R-:W2:Y:S01]  /*3a00*/  FENCE.VIEW.ASYNC.S ;  /* 0x00000000000073c6 */ /* 0x004ea20000000000 */
[----:B------:R-:W-:Y:S04]  /*3a10*/  PRMT R0, RZ, 0x654, R0 ;  /* 0x00000654ff007816 */ /* 0x000fe80000000000 */
[----:B--2---:R2:W-:Y:S01]  /*3a20*/  SYNCS.ARRIVE.TRANS64.RED.A1T0 RZ, [R0+URZ], RZ ;  /* 0x000000ff00ff79a7 */ /* 0x0045e200081004ff */
[----:B---3--:R-:W-:Y:S11]  /*3a30*/  LOP3.LUT P3, RZ, R26, 0x1, RZ, 0xc0, !PT ;  /* 0x000000011aff7812 */ /* 0x008ff6000786c0ff */
[----:B------:R-:W-:Y:S02]  /*3a40*/  @!UPT UIADD3 URZ, UPT, UPT, URZ, URZ, URZ ;  /* 0x000000fffffff290 */ /* 0x000fe4000fffe0ff */
[----:B------:R-:W-:Y:S02]  /*3a50*/  @P3 MOV R13, R24 ;  /* 0x00000018000d3202 */ /* 0x000fe40000000f00 */
[----:B------:R-:W-:Y:S01]  /*3a60*/  @P3 LOP3.LUT R8, R25, 0xffff, RZ, 0xc0, !PT ;  /* 0x0000ffff19083812 */ /* 0x000fe200078ec0ff */
[----:B--2---:R-:W-:Y:S06]  /*3a70*/  @!P0 BRA `(.L_x_66) ;  /* 0x0000000000a48947 */ /* 0x004fec0003800000 */
[----:B-1----:R-:W-:Y:S01]  /*3a80*/  IMAD.HI.U32 R35, R22, R7, RZ ;  /* 0x0000000716237227 */ /* 0x002fe200078e00ff */
[----:B------:R-:W-:Y:S02]  /*3a90*/  ISETP.NE.AND P0, PT, R6, 0x1, PT ;  /* 0x000000010600780c */ /* 0x000fe40003f05270 */
[----:B------:R-:W-:Y:S01]  /*3aa0*/  ISETP.NE.AND P2, PT, R72, 0x1, PT ;  /* 0x000000014800780c */ /* 0x000fe20003f45270 */
[----:B----4-:R-:W-:Y:S01]  /*3ab0*/  IMAD.HI.U32 R34, R19, R16, RZ ;  /* 0x0000001013227227 */ /* 0x010fe200078e00ff */
[----:B------:R-:W-:Y:S02]  /*3ac0*/  SHF.R.U32.HI R35, RZ, R18, R35 ;  /* 0x00000012ff237219 */ /* 0x000fe40000011623 */
[----:B------:R-:W-:Y:S01]  /*3ad0*/  ISETP.NE.AND P4, PT, R2, 0x1, PT ;  /* 0x000000010200780c */ /* 0x000fe20003f85270 */
[----:B------:R-:W-:Y:S01]  /*3ae0*/  IMAD.HI.U32 R36, R13, R16, RZ ;  /* 0x000000100d247227 */ /* 0x000fe200078e00ff */
[----:B------:R-:W-:Y:S02]  /*3af0*/  SHF.R.U32.HI R34, RZ, R17, R34 ;  /* 0x00000011ff227219 */ /* 0x000fe40000011622 */
[----:B------:R-:W-:Y:S01]  /*3b00*/  SEL R3, R22, R35, !P0 ;  /* 0x0000002316037207 */ /* 0x000fe20004000000 */
[C---:B------:R-:W-:Y:S01]  /*3b10*/  IMAD.HI.U32 R35, R8.reuse, R7, RZ ;  /* 0x0000000708237227 */ /* 0x040fe200078e00ff */
[----:B------:R-:W-:Y:S02]  /*3b20*/  SEL R11, R19, R34, !P4 ;  /* 0x00000022130b7207 */ /* 0x000fe40006000000 */
[----:B------:R-:W-:Y:S01]  /*3b30*/  SHF.R.U32.HI R36, RZ, R17, R36 ;  /* 0x00000011ff247219 */ /* 0x000fe20000011624 */
[----:B------:R-:W-:Y:S01]  /*3b40*/  IMAD.HI.U32 R38, R3, R4, RZ ;  /* 0x0000000403267227 */ /* 0x000fe200078e00ff */
[----:B------:R-:W-:Y:S03]  /*3b50*/  SHF.R.U32.HI R35, RZ, R18, R35 ;  /* 0x00000012ff237219 */ /* 0x000fe60000011623 */
[----:B------:R-:W-:Y:S01]  /*3b60*/  IMAD.HI.U32 R34, R11, R4, RZ ;  /* 0x000000040b227227 */ /* 0x000fe200078e00ff */
[----:B------:R-:W-:Y:S02]  /*3b70*/  @P2 SHF.R.U32.HI R3, RZ, R5, R38 ;  /* 0x00000005ff032219 */ /* 0x000fe40000011626 */
[----:B------:R-:W-:Y:S02]  /*3b80*/  SEL R9, R8, R35, !P0 ;  /* 0x0000002308097207 */ /* 0x000fe40004000000 */
[----:B------:R-:W-:Y:S01]  /*3b90*/  @P2 SHF.R.U32.HI R11, RZ, R5, R34 ;  /* 0x00000005ff0b2219 */ /* 0x000fe20000011622 */
[C---:B------:R-:W-:Y:S01]  /*3ba0*/  IMAD R10, R72.reuse, R3, RZ ;  /* 0x00000003480a7224 */ /* 0x040fe200078e02ff */
[----:B------:R-:W-:Y:S01]  /*3bb0*/  SEL R3, R13, R36, !P4 ;  /* 0x000000240d037207 */ /* 0x000fe20006000000 */
[C---:B------:R-:W-:Y:S03]  /*3bc0*/  IMAD.HI.U32 R14, R9.reuse, R4, RZ ;  /* 0x00000004090e7227 */ /* 0x040fe600078e00ff */
[----:B------:R-:W-:Y:S01]  /*3bd0*/  ISETP.GE.AND P0, PT, R9, R10, PT ;  /* 0x0000000a0900720c */ /* 0x000fe20003f06270 */
[C---:B------:R-:W-:Y:S01]  /*3be0*/  IMAD R12, R72.reuse, R11, RZ ;  /* 0x0000000b480c7224 */ /* 0x040fe200078e02ff */
[-C--:B------:R-:W-:Y:S04]  /*3bf0*/  SHF.R.U32.HI R14, RZ, R5.reuse, R14 ;  /* 0x00000005ff0e7219 */ /* 0x080fe8000001160e */
[----:B------:R-:W-:Y:S02]  /*3c00*/  ISETP.GE.OR P0, PT, R3, R12, P0 ;  /* 0x0000000c0300720c */ /* 0x000fe40000706670 */
[----:B------:R-:W-:Y:S05]  /*3c10*/  SEL R15, R9, R14, !P2 ;  /* 0x0000000e090f7207 */ /* 0x000fea0005000000 */
[----:B------:R-:W-:Y:S04]  /*3c20*/  IMAD.MOV R14, RZ, RZ, -R15 ;  /* 0x000000ffff0e7224 */ /* 0x000fe800078e0a0f */
[----:B------:R-:W-:Y:S02]  /*3c30*/  IMAD R14, R72, R14, R9 ;  /* 0x0000000e480e7224 */ /* 0x000fe400078e0209 */
[C---:B------:R-:W-:Y:S05]  /*3c40*/  @!P0 IMAD.HI.U32 R10, R3.reuse, R4, RZ ;  /* 0x00000004030a8227 */ /* 0x040fea00078e00ff */
[----:B------:R-:W-:Y:S04]  /*3c50*/  @!P0 SHF.R.U32.HI R10, RZ, R5, R10 ;  /* 0x00000005ff0a8219 */ /* 0x000fe8000001160a */
[----:B------:R-:W-:Y:S01]  /*3c60*/  @!P0 SEL R0, R3, R10, !P2 ;  /* 0x0000000a03008207 */ /* 0x000fe20005000000 */
[----:B------:R-:W-:Y:S03]  /*3c70*/  IMAD.MOV R10, RZ, RZ, -R3 ;  /* 0x000000ffff0a7224 */ /* 0x000fe600078e0a03 */
[----:B------:R-:W-:Y:S01]  /*3c80*/  @!P0 IADD3 R15, PT, PT, R15, -R0, RZ ;  /* 0x800000000f0f8210 */ /* 0x000fe20007ffe0ff */
[----:B------:R-:W-:Y:S01]  /*3c90*/  @!P0 IMAD R0, R11, R14, R0 ;  /* 0x0000000e0b008224 */ /* 0x000fe200078e0200 */
[----:B------:R-:W-:Y:S01]  /*3ca0*/  IADD3 R11, PT, PT, -R9, RZ, RZ ;  /* 0x000000ff090b7210 */ /* 0x000fe20007ffe1ff */
[----:B------:R-:W-:Y:S02]  /*3cb0*/  IMAD R13, R2, R10, R13 ;  /* 0x0000000a020d7224 */ /* 0x000fe400078e020d */
[----:B------:R-:W-:Y:S02]  /*3cc0*/  @!P0 IMAD R9, R15, R72, R3 ;  /* 0x000000480f098224 */ /* 0x000fe400078e0203 */
[----:B------:R-:W-:Y:S02]  /*3cd0*/  @!P0 IMAD.MOV.U32 R3, RZ, RZ, R0 ;  /* 0x000000ffff038224 */ /* 0x000fe400078e0000 */
[----:B------:R-:W-:Y:S02]  /*3ce0*/  IMAD R8, R6, R11, R8 ;  /* 0x0000000b06087224 */ /* 0x000fe400078e0208 */
[----:B------:R-:W-:Y:S02]  /*3cf0*/  IMAD R13, R3, R2, R13 ;  /* 0x00000002030d7224 */ /* 0x000fe400078e020d */
[----:B------:R-:W-:Y:S02]  /*3d00*/  IMAD R8, R9, R6, R8 ;  /* 0x0000000609087224 */ /* 0x000fe400078e0208 */
.L_x_66:
[----:B------:R-:W-:Y:S05]  /*3d10*/  BRA.U UP1, `(.L_x_67) ;  /* 0x0000000101107547 */ /* 0x000fea000b800000 */
[----:B------:R-:W-:Y:S04]  /*3d20*/  MOV R0, UR6 ;  /* 0x0000000600007c02 */ /* 0x000fe80008000f00 */
[----:B------:R-:W-:Y:S04]  /*3d30*/  SHF.L.U32 R3, R0, 0x1f, RZ ;  /* 0x0000001f00037819 */ /* 0x000fe800000006ff */
[----:B------:R-:W2:Y:S02]  /*3d40*/  SYNCS.PHASECHK.TRANS64.TRYWAIT P0, [UR7+0x78], R3 ;  /* 0x00007803ff0075a7 */ /* 0x000ea40008001107 */
[----:B--2---:R-:W-:Y:S05]  /*3d50*/  @!P0 BRA `(.L_x_68) ;  /* 0x0000007400d88947 */ /* 0x004fea0003800000 */
.L_x_67:
[----:B------:R-:W-:Y:S02]  /*3d60*/  R2UR UR35, R21 ;  /* 0x00000000152372ca */ /* 0x000fe400000e0000 */
[----:B------:R-:W-:Y:S02]  /*3d70*/  R2UR UR34, R20 ;  /* 0x00000000142272ca */ /* 0x000fe400000e0000 */
[----:B------:R-:W-:Y:S02]  /*3d80*/  ISETP.NE.U32.AND P2, PT, RZ, UR4, PT ;  /* 0x00000004ff007c0c */ /* 0x000fe4000bf45070 */
[----:B------:R-:W-:Y:S02]  /*3d90*/  SHF.L.U32 R12, R31, 0x1f, RZ ;  /* 0x0000001f1f0c7819 */ /* 0x000fe400000006ff */
[----:B------:R-:W-:Y:S05]  /*3da0*/  ISETP.NE.AND.EX P2, PT, RZ, UR5, PT, P2 ;  /* 0x00000005ff007c0c */ /* 0x000fea000bf45320 */
[----:B------:R-:W-:Y:S02]  /*3db0*/  USHF.L.U32 UR35, UR35, 0x7, URZ ;  /* 0x0000000723237899 */ /* 0x000fe400080006ff */
[----:B------:R-:W-:Y:S01]  /*3dc0*/  USHF.L.U32 UR34, UR34, 0x8, URZ ;  /* 0x0000000822227899 */ /* 0x000fe200080006ff */
[----:B------:R-:W-:Y:S11]  /*3dd0*/  BRA.U !UP3, `(.L_x_69) ;  /* 0x000000010b347547 */ /* 0x000ff6000b800000 */
[----:B------:R-:W-:Y:S01]  /*3de0*/  UPLOP3.LUT UP0, UPT, UPT, UPT, UP2, 0x80, 0x8 ;  /* 0x000000000008789c */ /* 0x000fe20003f0f020 */
[----:B--2---:R-:W-:Y:S02]  /*3df0*/  HFMA2 R0, -RZ, RZ, 0, 5.9604644775390625e-08 ;  /* 0x00000001ff007431 */ /* 0x004fe400000001ff */
[----:B------:R-:W-:Y:S03]  /*3e00*/  IMAD.MOV.U32 R171, RZ, RZ, 0x1 ;  /* 0x00000001ffab7424 */ /* 0x000fe600078e00ff */
[----:B------:R-:W-:Y:S05]  /*3e10*/  PLOP3.LUT P0, PT, PT, PT, UP0, 0x80, 0x8 ;  /* 0x000000000008781c */ /* 0x000fea0003f0f008 */
[----:B------:R-:W2:Y:S01]  /*3e20*/  @UP0 LDCU.64 UR10, c[0x0][0x888] ;  /* 0x00011100ff0a07ac */ /* 0x000ea20008000a00 */
[----:B------:R-:W-:Y:S07]  /*3e30*/  @UP0 UIMAD UR8, UR36, UR4, URZ ;  /* 0x00000004240802a4 */ /* 0x000fee000f8e02ff */
[----:B------:R-:W-:Y:S01]  /*3e40*/  @!P0 PRMT R171, R0, 0x7610, R171 ;  /* 0x0000761000ab8816 */ /* 0x000fe200000000ab */
[----:B--2---:R-:W-:Y:S03]  /*3e50*/  @UP0 UIMAD.WIDE UR10, UR8, 0x4, UR10 ;  /* 0x00000004080a08a5 */ /* 0x004fe6000f8e020a */
[----:B------:R-:W2:Y:S03]  /*3e60*/  @!UP0 LDCU UR8, c[0x0][0x880] ;  /* 0x00011000ff0887ac */ /* 0x000ea60008000800 */
[----:B------:R-:W-:Y:S01]  /*3e70*/  IMAD.U32 R10, RZ, RZ, UR10 ;  /* 0x0000000aff0a7e24 */ /* 0x000fe2000f8e00ff */
[----:B------:R-:W-:Y:S05]  /*3e80*/  MOV R11, UR11 ;  /* 0x0000000b000b7c02 */ /* 0x000fea0008000f00 */
[----:B-----5:R3:W5:Y:S02]  /*3e90*/  @P0 LDG.E R81, desc[UR46][R10.64] ;  /* 0x0000002e0a510981 */ /* 0x020764000c1e1900 */
[----:B--23--:R-:W-:Y:S07]  /*3ea0*/  @!P0 IMAD.U32 R81, RZ, RZ, UR8 ;  /* 0x00000008ff518e24 */ /* 0x00cfee000f8e00ff */
.L_x_69:
[----:B-----5:R-:W-:Y:S01]  /*3eb0*/  @!P2 FSETP.EQ.AND P0, PT, R81, RZ, PT ;  /* 0x000000ff5100a20b */ /* 0x020fe20003f02000 */
[----:B------:R-:W-:Y:S01]  /*3ec0*/  @!UPT UIADD3 URZ, UPT, UPT, URZ, URZ, URZ ;  /* 0x000000fffffff290 */ /* 0x000fe2000fffe0ff */
[----:B------:R-:W-:Y:S11]  /*3ed0*/  @!P2 BRA `(.L_x_70) ;  /* 0x000000000014a947 */ /* 0x000ff60003800000 */
[----:B------:R-:W-:Y:S02]  /*3ee0*/  LOP3.LUT P2, RZ, R171, 0xff, RZ, 0xc0, !PT ;  /* 0x000000ffabff7812 */ /* 0x000fe4000784c0ff */
[----:B------:R-:W-:Y:S04]  /*3ef0*/  PLOP3.LUT P0, PT, PT, PT, UP0, 0x80, 0x8 ;  /* 0x000000000008781c */ /* 0x000fe80003f0f008 */
[----:B------:R-:W-:Y:S07]  /*3f00*/  PLOP3.LUT P0, PT, P0, PT, PT, 0x8, 0x80 ;  /* 0x000000000080781c */ /* 0x000fee000070e170 */
[----:B------:R-:W-:Y:S11]  /*3f10*/  @P2 FSETP.EQ.AND P0, PT, R81, RZ, PT ;  /* 0x000000ff5100220b */ /* 0x000ff60003f02000 */
[----:B------:R-:W-:Y:S02]  /*3f20*/  @!UPT UIADD3 URZ, UPT, UPT, URZ, URZ, URZ ;  /* 0x000000fffffff290 */ /* 0x000fe4000fffe0ff */
.L_x_70:
[----:B------:R-:W3:Y:S01]  /*3f30*/  SYNCS.PHASECHK.TRANS64.TRYWAIT P2, [UR7+0x50], R12 ;  /* 0x0000500cff0075a7 */ /* 0x000ee20008041107 */
[----:B------:R-:W-:Y:S04]  /*3f40*/  ELECT P4, URZ, PT ;  /* 0x0000000000ff782f */ /* 0x000fe80003880000 */
[----:B------:R-:W-:Y:S11]  /*3f50*/  PLOP3.LUT P4, PT, P0, P4, PT, 0xf2, 0x2f ;  /* 0x00000000002f781c */ /* 0x000ff60000789e72 */
[----:B------:R-:W-:Y:S02]  /*3f60*/  @!UPT UIADD3 URZ, UPT, UPT, URZ, URZ, URZ ;  /* 0x000000fffffff290 */ /* 0x000fe4000fffe0ff */
[----:B-1----:R-:W-:Y:S05]  /*3f70*/  @!P4 IADD3 R9, P0, PT, R32, 0x580, RZ ;  /* 0x000005802009c810 */ /* 0x002fea0007f1e0ff */
[----:B--2---:R-:W-:Y:S01]  /*3f80*/  @!P4 IMAD.X R0, RZ, RZ, R33, P0 ;  /* 0x000000ffff00c224 */ /* 0x004fe200000e0621 */
[----:B---3--:R-:W-:Y:S07]  /*3f90*/  @!P2 BRA `(.L_x_71) ;  /* 0x000000740060a947 */ /* 0x008fee0003800000 */
.L_x_149:
[----:B------:R-:W-:Y:S01]  /*3fa0*/  @!P4 R2UR UR8, R0 ;  /* 0x000000000008c2ca */ /* 0x000fe200000e0000 */
[----:B------:R-:W-:Y:S01]  /*3fb0*/  VOTEU.ALL UP1, P4 ;  /* 0x0000000000ff7886 */ /* 0x000fe20002020000 */
[----:B------:R-:W-:Y:S01]  /*3fc0*/  @!P4 R2UR UR9, R9 ;  /* 0x000000000909c2ca */ /* 0x000fe200000e0000 */
[----:B------:R-:W-:Y:S01]  /*3fd0*/  @!P4 IMAD.MOV.U32 R0, RZ, RZ, 0x2000 ;  /* 0x00002000ff00c424 */ /* 0x000fe200078e00ff */
[----:B------:R-:W-:Y:S01]  /*3fe0*/  UMOV UR10, 0x0 ;  /* 0x00000000000a7882 */ /* 0x000fe20000000000 */
[----:B------:R-:W-:Y:S01]  /*3ff0*/  UMOV UR11, 0x10000000 ;  /* 0x10000000000b7882 */ /* 0x000fe20000000000 */
[----:B------:R-:W-:Y:S01]  /*4000*/  @!UP1 UIADD3 UR32, UPT, UPT, UR7, 0x200, URZ ;  /* 0x0000020007209890 */ /* 0x000fe2000fffe0ff */
[----:B------:R-:W-:Y:S01]  /*4010*/  @!P4 IADD3 R9, P0, PT, R32, 0x580, RZ ;  /* 0x000005802009c810 */ /* 0x000fe20007f1e0ff */
[----:B------:R-:W-:Y:S05]  /*4020*/  VOTEU.ALL UP1, P4 ;  /* 0x0000000000ff7886 */ /* 0x000fea0002020000 */
[----:B------:R-:W-:Y:S01]  /*4030*/  IMAD.U32 R11, RZ, RZ, UR8 ;  /* 0x00000008ff0b7e24 */ /* 0x000fe2000f8e00ff */
[----:B------:R-:W-:Y:S01]  /*4040*/  UPRMT UR8, UR37, 0x654, UR33 ;  /* 0x0000065425087896 */ /* 0x000fe20008000021 */
[----:B------:R-:W-:Y:S03]  /*4050*/  IMAD.U32 R10, RZ, RZ, UR9 ;  /* 0x00000009ff0a7e24 */ /* 0x000fe6000f8e00ff */
[----:B------:R-:W-:Y:S02]  /*4060*/  @!P4 R2UR UR15, R11 ;  /* 0x000000000b0fc2ca */ /* 0x000fe400000e0000 */
[----:B------:R-:W-:Y:S11]  /*4070*/  @!P4 R2UR UR14, R10 ;  /* 0x000000000a0ec2ca */ /* 0x000ff600000e0000 */
[----:B------:R-:W-:Y:S02]  /*4080*/  @!UPT UIADD3 URZ, UPT, UPT, URZ, URZ, URZ ;  /* 0x000000fffffff290 */ /* 0x000fe4000fffe0ff */
[----:B------:R2:W-:Y:S01]  /*4090*/  @!UP1 UTMALDG.3D [UR32], [UR14], desc[UR10] ;  /* 0x00000a200e0095b4 */ /* 0x0005e20008011000 */
[----:B------:R3:W-:Y:S01]  /*40a0*/  @!P4 SYNCS.ARRIVE.TRANS64.RED.A0TR RZ, [UR7+0x30], R0 ;  /* 0x00003000ffffc9a7 */ /* 0x0007e20008300407 */
[----:B------:R-:W-:Y:S01]  /*40b0*/  SYNCS.ARRIVE.TRANS64.RED.A1T0 RZ, [UR8], RZ ;  /* 0x000000ffffff79a7 */ /* 0x000fe20008100408 */
[----:B---3--:R-:W-:Y:S01]  /*40c0*/  @!P4 IMAD.X R0, RZ, RZ, R33, P0 ;  /* 0x000000ffff00c224 */ /* 0x008fe200000e0621 */
[----:B------:R-:W3:Y:S02]  /*40d0*/  SYNCS.PHASECHK.TRANS64.TRYWAIT P2, [UR7+0x58], R12 ;  /* 0x0000580cff0075a7 */ /* 0x000ee40008041107 */
[----:B--23--:R-:W-:Y:S05]  /*40e0*/  @!P2 BRA `(.L_x_72) ;  /* 0x000000740024a947 */ /* 0x00cfea0003800000 */
.L_x_151:
        /* <DEDUP_REMOVED lines=8> */
[----:B------:R-:W-:Y:S01]  /*4170*/  @!UP1 UIADD3 UR24, UPT, UPT, UR7, 0x2200, URZ ;  /* 0x0000220007189890 */ /* 0x000fe2000fffe0ff */
[----:B------:R-:W-:Y:S01]  /*4180*/  VOTEU.ALL UP1, P4 ;  /* 0x0000000000ff7886 */ /* 0x000fe20002020000 */
[----:B------:R-:W-:Y:S01]  /*4190*/  UMOV UR27, UR35 ;  /* 0x00000023001b7c82 */ /* 0x000fe20008000000 */
[----:B------:R-:W-:Y:S02]  /*41a0*/  UMOV UR28, UR36 ;  /* 0x00000024001c7c82 */ /* 0x000fe40008000000 */
[----:B------:R-:W-:Y:S01]  /*41b0*/  IMAD.U32 R11, RZ, RZ, UR8 ;  /* 0x00000008ff0b7e24 */ /* 0x000fe2000f8e00ff */
[----:B------:R-:W-:Y:S01]  /*41c0*/  UPRMT UR8, UR37, 0x654, UR25 ;  /* 0x0000065425087896 */ /* 0x000fe20008000019 */
[----:B------:R-:W-:Y:S02]  /*41d0*/  IMAD.U32 R10, RZ, RZ, UR9 ;  /* 0x00000009ff0a7e24 */ /* 0x000fe4000f8e00ff */
[----:B------:R-:W-:Y:S01]  /*41e0*/  @!P4 IMAD.X R20, RZ, RZ, R33, P0 ;  /* 0x000000ffff14c224 */ /* 0x000fe200000e0621 */
[----:B------:R-:W-:Y:S02]  /*41f0*/  @!P4 R2UR UR15, R11 ;  /* 0x000000000b0fc2ca */ /* 0x000fe400000e0000 */
[----:B------:R-:W-:Y:S11]  /*4200*/  @!P4 R2UR UR14, R10 ;  /* 0x000000000a0ec2ca */ /* 0x000ff600000e0000 */
[----:B------:R-:W-:Y:S02]  /*4210*/  @!UPT UIADD3 URZ, UPT, UPT, URZ, URZ, URZ ;  /* 0x000000fffffff290 */ /* 0x000fe4000fffe0ff */
[----:B------:R2:W-:Y:S01]  /*4220*/  @!UP1 UTMALDG.3D [UR24], [UR14], desc[UR10] ;  /* 0x00000a180e0095b4 */ /* 0x0005e20008011000 */
[----:B------:R2:W-:Y:S01]  /*4230*/  @!P4 SYNCS.ARRIVE.TRANS64.RED.A0TR RZ, [UR7+0x38], R0 ;  /* 0x00003800ffffc9a7 */ /* 0x0005e20008300407 */
[----:B------:R-:W-:Y:S01]  /*4240*/  SYNCS.ARRIVE.TRANS64.RED.A1T0 RZ, [UR8], RZ ;  /* 0x000000ffffff79a7 */ /* 0x000fe20008100408 */
[----:B------:R-:W3:Y:S02]  /*4250*/  SYNCS.PHASECHK.TRANS64.TRYWAIT P2, [UR7+0x60], R12 ;  /* 0x0000600cff0075a7 */ /* 0x000ee40008041107 */
[----:B--23--:R-:W-:Y:S05]  /*4260*/  @!P2 BRA `(.L_x_73) ;  /* 0x0000007000dca947 */ /* 0x00cfea0003800000 */
.L_x_153:
[----:B------:R-:W2:Y:S01]  /*4270*/  LDC.64 R14, c[0x0][0xb10] ;  /* 0x0002c400ff0e7b82 */ /* 0x000ea20000000a00 */
[----:B------:R-:W-:Y:S01]  /*4280*/  @!P4 R2UR UR8, R20 ;  /* 0x000000001408c2ca */ /* 0x000fe200000e0000 */
[----:B------:R-:W-:Y:S01]  /*4290*/  VOTEU.ALL UP1, P4 ;  /* 0x0000000000ff7886 */ /* 0x000fe20002020000 */
[----:B------:R-:W-:Y:S01]  /*42a0*/  @!P4 R2UR UR9, R21 ;  /* 0x000000001509c2ca */ /* 0x000fe200000e0000 */
[----:B------:R-:W-:Y:S01]  /*42b0*/  UMOV UR10, 0x0 ;  /* 0x00000000000a7882 */ /* 0x000fe20000000000 */
[----:B------:R-:W-:Y:S03]  /*42c0*/  UMOV UR11, 0x10000000 ;  /* 0x10000000000b7882 */ /* 0x000fe60000000000 */
[----:B------:R-:W3:Y:S01]  /*42d0*/  LDC.64 R10, c[0x0][0xb18] ;  /* 0x0002c600ff0a7b82 */ /* 0x000ee20000000a00 */
[----:B------:R-:W-:Y:S01]  /*42e0*/  @!UP1 UIADD3 UR18, UPT, UPT, UR34, 0x80, URZ ;  /* 0x0000008022129890 */ /* 0x000fe2000fffe0ff */
[----:B------:R-:W-:Y:S01]  /*42f0*/  @P3 SHF.R.U32.HI R28, RZ, 0x10, R25 ;  /* 0x00000010ff1c3819 */ /* 0x000fe20000011619 */
[----:B------:R-:W-:Y:S01]  /*4300*/  @!UP1 UIADD3 UR16, UPT, UPT, UR7, 0x4200, URZ ;  /* 0x0000420007109890 */ /* 0x000fe2000fffe0ff */
[----:B------:R-:W-:Y:S01]  /*4310*/  VIADD R30, R30, 0x1 ;  /* 0x000000011e1e7836 */ /* 0x000fe20000000000 */
[----:B------:R-:W-:Y:S03]  /*4320*/  VOTEU.ALL UP1, P4 ;  /* 0x0000000000ff7886 */ /* 0x000fe60002020000 */
[----:B------:R-:W5:Y:S01]  /*4330*/  @!P1 LDC R0, c[0x0][0xb20] ;  /* 0x0002c800ff009b82 */ /* 0x000f620000000800 */
[----:B------:R-:W-:Y:S01]  /*4340*/  UMOV UR19, UR35 ;  /* 0x0000002300137c82 */ /* 0x000fe20008000000 */
[----:B------:R-:W-:Y:S01]  /*4350*/  IMAD.U32 R21, RZ, RZ, UR8 ;  /* 0x00000008ff157e24 */ /* 0x000fe2000f8e00ff */
[----:B------:R-:W-:Y:S05]  /*4360*/  UMOV UR20, UR36 ;  /* 0x0000002400147c82 */ /* 0x000fea0008000000 */
[----:B-1----:R-:W1:Y:S01]  /*4370*/  @!P1 LDC R3, c[0x0][0xb0c] ;  /* 0x0002c300ff039b82 */ /* 0x002e620000000800 */
[----:B------:R-:W-:Y:S01]  /*4380*/  IMAD.U32 R20, RZ, RZ, UR9 ;  /* 0x00000009ff147e24 */ /* 0x000fe2000f8e00ff */
[----:B------:R-:W-:Y:S01]  /*4390*/  UPRMT UR8, UR37, 0x654, UR17 ;  /* 0x0000065425087896 */ /* 0x000fe20008000011 */
[----:B------:R-:W-:Y:S03]  /*43a0*/  @!P4 R2UR UR15, R21 ;  /* 0x00000000150fc2ca */ /* 0x000fe600000e0000 */
[----:B------:R-:W-:Y:S01]  /*43b0*/  @!P4 R2UR UR14, R20 ;  /* 0x00000000140ec2ca */ /* 0x000fe200000e0000 */
[----:B------:R-:W-:Y:S11]  /*43c0*/  @!P4 IMAD.MOV.U32 R20, RZ, RZ, 0x2000 ;  /* 0x00002000ff14c424 */ /* 0x000ff600078e00ff */
[----:B------:R-:W-:Y:S01]  /*43d0*/  @!UPT UIADD3 URZ, UPT, UPT, URZ, URZ, URZ ;  /* 0x000000fffffff290 */ /* 0x000fe2000fffe0ff */
[----:B------:R1:W-:Y:S01]  /*43e0*/  @!UP1 UTMALDG.3D [UR16], [UR14], desc[UR10] ;  /* 0x00000a100e0095b4 */ /* 0x0003e20008011000 */
[----:B------:R1:W-:Y:S02]  /*43f0*/  @!P4 SYNCS.ARRIVE.TRANS64.RED.A0TR RZ, [UR7+0x40], R20 ;  /* 0x00004014ffffc9a7 */ /* 0x0003e40008300407 */
[----:B-1----:R-:W-:Y:S01]  /*4400*/  @!P1 ISETP.NE.AND P2, PT, R3, 0x1, PT ;  /* 0x000000010300980c */ /* 0x002fe20003f45270 */
[C---:B--2---:R-:W-:Y:S01]  /*4410*/  @!P1 IMAD.HI.U32 R14, R13.reuse, R14, RZ ;  /* 0x0000000e0d0e9227 */ /* 0x044fe200078e00ff */
[----:B---3--:R-:W-:Y:S03]  /*4420*/  @!P1 ISETP.NE.AND P0, PT, R10, 0x1, PT ;  /* 0x000000010a00980c */ /* 0x008fe60003f05270 */
[C---:B------:R-:W-:Y:S01]  /*4430*/  @!P1 IMAD.HI.U32 R11, R8.reuse, R11, RZ ;  /* 0x0000000b080b9227 */ /* 0x040fe200078e00ff */
[----:B------:R-:W-:Y:S04]  /*4440*/  @!P1 SHF.R.U32.HI R14, RZ, R15, R14 ;  /* 0x0000000fff0e9219 */ /* 0x000fe8000001160e */
[----:B-----5:R-:W-:Y:S01]  /*4450*/  @!P1 SHF.R.U32.HI R9, RZ, R0, R11 ;  /* 0x00000000ff099219 */ /* 0x020fe2000001160b */
[----:B------:R-:W-:Y:S01]  /*4460*/  SYNCS.ARRIVE.TRANS64.RED.A1T0 RZ, [UR8], RZ ;  /* 0x000000ffffff79a7 */ /* 0x000fe20008100408 */
[----:B------:R-:W-:Y:S02]  /*4470*/  @!P1 SEL R14, R13, R14, !P2 ;  /* 0x0000000e0d0e9207 */ /* 0x000fe40005000000 */
[----:B------:R-:W-:Y:S01]  /*4480*/  @!P1 SEL R9, R8, R9, !P0 ;  /* 0x0000000908099207 */ /* 0x000fe20004000000 */
[----:B------:R-:W1:Y:S04]  /*4490*/  SYNCS.PHASECHK.TRANS64.TRYWAIT P5, [UR7+0x68], R12 ;  /* 0x0000680cff0075a7 */ /* 0x000e6800080a1107 */
[----:B------:R-:W-:Y:S02]  /*44a0*/  @!P1 IMAD.IADD R0, R9, 0x1, -R14 ;  /* 0x0000000109009824 */ /* 0x000fe400078e0a0e */
[----:B------:R-:W-:Y:S02]  /*44b0*/  @!P1 IMAD.IADD R9, R14, 0x1, -R9 ;  /* 0x000000010e099824 */ /* 0x000fe400078e0a09 */
[----:B------:R-:W-:Y:S02]  /*44c0*/  @!P1 IMAD R13, R0, R3, R13 ;  /* 0x00000003000d9224 */ /* 0x000fe400078e020d */
[----:B------:R-:W-:Y:S01]  /*44d0*/  @!P1 IMAD R8, R9, R10, R8 ;  /* 0x0000000a09089224 */ /* 0x000fe200078e0208 */
[----:B-1----:R-:W-:Y:S06]  /*44e0*/  @!P5 BRA `(.L_x_74) ;  /* 0x000000700054d947 */ /* 0x002fec0003800000 */
.L_x_155:
[----:B-1----:R-:W-:Y:S01]  /*44f0*/  @!P4 IADD3 R3, P0, PT, R32, 0x580, RZ ;  /* 0x000005802003c810 */ /* 0x002fe20007f1e0ff */
[----:B------:R-:W-:Y:S01]  /*4500*/  VOTEU.ALL UP1, P4 ;  /* 0x0000000000ff7886 */ /* 0x000fe20002020000 */
[----:B------:R-:W-:Y:S01]  /*4510*/  UMOV UR18, 0x0 ;  /* 0x0000000000127882 */ /* 0x000fe20000000000 */
[----:B------:R-:W-:Y:S01]  /*4520*/  UMOV UR19, 0x10000000 ;  /* 0x1000000000137882 */ /* 0x000fe20000000000 */
[----:B------:R-:W-:Y:S01]  /*4530*/  @!P4 R2UR UR9, R3 ;  /* 0x000000000309c2ca */ /* 0x000fe200000e0000 */
[----:B------:R-:W-:Y:S01]  /*4540*/  @!P4 IMAD.X R0, RZ, RZ, R33, P0 ;  /* 0x000000ffff00c224 */ /* 0x000fe200000e0621 */
[----:B------:R-:W-:Y:S01]  /*4550*/  @!UP1 UIADD3 UR10, UPT, UPT, UR34, 0xc0, URZ ;  /* 0x000000c0220a9890 */ /* 0x000fe2000fffe0ff */
[----:B------:R-:W-:Y:S01]  /*4560*/  ISETP.NE.AND P0, PT, R30, 0x2, PT ;  /* 0x000000021e00780c */ /* 0x000fe20003f05270 */
[----:B------:R-:W-:Y:S01]  /*4570*/  UMOV UR11, UR35 ;  /* 0x00000023000b7c82 */ /* 0x000fe20008000000 */
[----:B------:R-:W-:Y:S01]  /*4580*/  UMOV UR12, UR36 ;  /* 0x00000024000c7c82 */ /* 0x000fe20008000000 */
[----:B------:R-:W-:Y:S01]  /*4590*/  @!P4 R2UR UR8, R0 ;  /* 0x000000000008c2ca */ /* 0x000fe200000e0000 */
[----:B------:R-:W-:Y:S01]  /*45a0*/  IMAD.IADD R20, R8, 0x1, R147 ;  /* 0x0000000108147824 */ /* 0x000fe200078e0293 */
[----:B------:R-:W-:Y:S01]  /*45b0*/  @P3 R2UR UR36, R28 ;  /* 0x000000001c2432ca */ /* 0x000fe200000e0000 */
[----:B------:R-:W-:Y:S01]  /*45c0*/  IMAD.IADD R21, R13, 0x1, R170 ;  /* 0x000000010d157824 */ /* 0x000fe200078e02aa */
[----:B------:R-:W-:Y:S02]  /*45d0*/  SEL R0, RZ, 0x1, P0 ;  /* 0x00000001ff007807 */ /* 0x000fe40000000000 */
[----:B------:R-:W-:Y:S01]  /*45e0*/  LOP3.LUT R31, R31, 0x1, RZ, 0x3c, !PT ;  /* 0x000000011f1f7812 */ /* 0x000fe200078e3cff */
[----:B------:R-:W-:Y:S01]  /*45f0*/  IMAD.U32 R10, RZ, RZ, UR9 ;  /* 0x00000009ff0a7e24 */ /* 0x000fe2000f8e00ff */
[----:B------:R-:W-:Y:S01]  /*4600*/  @!UP1 UIADD3 UR9, UPT, UPT, UR7, 0x48, URZ ;  /* 0x0000004807099890 */ /* 0x000fe2000fffe0ff */
[----:B------:R-:W-:Y:S02]  /*4610*/  LOP3.LUT R29, R29, R0, RZ, 0x3c, !PT ;  /* 0x000000001d1d7212 */ /* 0x000fe400078e3cff */
[----:B------:R-:W-:Y:S02]  /*4620*/  SEL R30, R30, RZ, P0 ;  /* 0x000000ff1e1e7207 */ /* 0x000fe40000000000 */
[----:B------:R-:W-:Y:S01]  /*4630*/  IMAD.U32 R11, RZ, RZ, UR8 ;  /* 0x00000008ff0b7e24 */ /* 0x000fe2000f8e00ff */
[----:B------:R-:W-:Y:S01]  /*4640*/  @!P4 R2UR UR14, R10 ;  /* 0x000000000a0ec2ca */ /* 0x000fe200000e0000 */
[----:B------:R-:W-:Y:S01]  /*4650*/  @!UP1 UIADD3 UR8, UPT, UPT, UR7, 0x6200, URZ ;  /* 0x0000620007089890 */ /* 0x000fe2000fffe0ff */
[----:B------:R-:W-:Y:S02]  /*4660*/  VOTEU.ALL UP1, P4 ;  /* 0x0000000000ff7886 */ /* 0x000fe40002020000 */
[----:B------:R-:W-:Y:S11]  /*4670*/  @!P4 R2UR UR15, R11 ;  /* 0x000000000b0fc2ca */ /* 0x000ff600000e0000 */
[----:B------:R-:W-:Y:S02]  /*4680*/  @!UPT UIADD3 URZ, UPT, UPT, URZ, URZ, URZ ;  /* 0x000000fffffff290 */ /* 0x000fe4000fffe0ff */
[----:B------:R2:W-:Y:S01]  /*4690*/  @!UP1 UTMALDG.3D [UR8], [UR14], desc[UR18] ;  /* 0x000012080e0095b4 */ /* 0x0005e20008011000 */
[----:B------:R2:W-:Y:S01]  /*46a0*/  @!P4 SYNCS.ARRIVE.TRANS64.RED.A0TR RZ, [UR7+0x48], R23 ;  /* 0x00004817ffffc9a7 */ /* 0x0005e20008300407 */
[----:B------:R-:W-:Y:S01]  /*46b0*/  UPLOP3.LUT UP1, UPT, UPT, UPT, UPT, 0x80, 0x8 ;  /* 0x000000000008789c */ /* 0x000fe20003f2f070 */
[----:B------:R-:W-:Y:S01]  /*46c0*/  SYNCS.ARRIVE.TRANS64.RED.A1T0 RZ, [UR13], RZ ;  /* 0x000000ffffff79a7 */ /* 0x000fe2000810040d */
[----:B------:R-:W-:Y:S09]  /*46d0*/  @P3 BRA `(.L_x_75) ;  /* 0xfffffff000943947 */ /* 0x000ff2000383ffff */
[----:B------:R-:W-:-:S04]  /*46e0*/  SHF.L.U32 R3, R31, 0x1f, RZ ;  /* 0x0000001f1f037819 */ /* 0x000fc800000006ff */
[----:B------:R-:W1:Y:S02]  /*46f0*/  SYNCS.PHASECHK.TRANS64.TRYWAIT P0, [UR7+0x50], R3 ;  /* 0x00005003ff0075a7 */ /* 0x000e640008001107 */
[----:B-1----:R-:W-:Y:S05]  /*4700*/  @!P0 BRA `(.L_x_76) ;  /* 0x0000006c00e48947 */ /* 0x002fea0003800000 */
.L_x_157:
[----:B------:R-:W3:Y:S02]  /*4710*/  SYNCS.PHASECHK.TRANS64.TRYWAIT P0, [UR7+0x58], R3 ;  /* 0x00005803ff0075a7 */ /* 0x000ee40008001107 */
[----:B---3--:R-:W-:Y:S05]  /*4720*/  @!P0 BRA `(.L_x_77) ;  /* 0x0000006c00f48947 */ /* 0x008fea0003800000 */
.L_x_159:
[----:B------:R-:W3:Y:S02]  /*4730*/  SYNCS.PHASECHK.TRANS64.TRYWAIT P0, [UR7+0x60], R3 ;  /* 0x00006003ff0075a7 */ /* 0x000ee40008001107 */
[----:B---3--:R-:W-:Y:S05]  /*4740*/  @!P0 BRA `(.L_x_78) ;  /* 0x0000007000048947 */ /* 0x008fea0003800000 */
.L_x_161:
[----:B-1----:R-:W-:-:S07]  /*4750*/  MOV R0, UR7 ;  /* 0x0000000700007c02 */ /* 0x002fce0008000f00 */
.L_x_79:
[----:B-1----:R-:W-:-:S04]  /*4760*/  SHF.L.U32 R3, R31, 0x1f, RZ ;  /* 0x0000001f1f037819 */ /* 0x002fc800000006ff */
[----:B------:R1:W3:Y:S03]  /*4770*/  SYNCS.PHASECHK.TRANS64.TRYWAIT P0, [R0+URZ+0x68], R3 ;  /* 0x00006803000075a7 */ /* 0x0002e600080011ff */
[----:B---3--:R-:W-:Y:S05]  /*4780*/  @!P0 NANOSLEEP.SYNCS 0x989680 ;  /* 0x009896800000895d */ /* 0x008fea0003900000 */
[----:B------:R-:W3:Y:S02]  /*4790*/  @!P0 SYNCS.PHASECHK.TRANS64 P0, [R0+URZ+0x68], R3 ;  /* 0x00006803000085a7 */ /* 0x000ee400080010ff */
[----:B--23--:R-:W-:Y:S05]  /*47a0*/  @P0 EXIT ;  /* 0x000000000000094d */ /* 0x00cfea0003800000 */
[----:B------:R-:W-:Y:S05]  /*47b0*/  BRA `(.L_x_79) ;  /* 0xfffffffc00e87947 */ /* 0x000fea000383ffff */
.L_x_64:
[----:B------:R-:W-:-:S06]  /*47c0*/  UISETP.GE.AND UP1, UPT, UR8, 0x4, UPT ;  /* 0x000000040800788c */ /* 0x000fcc000bf26270 */
[----:B------:R-:W-:-:S13]  /*47d0*/  PLOP3.LUT P0, PT, PT, PT, UP1, 0x80, 0x8 ;  /* 0x000000000008781c */ /* 0x000fda0003f0f018 */
[----:B------:R-:W-:Y:S05]  /*47e0*/  @!P0 EXIT ;  /* 0x000000000000894d */ /* 0x000fea0003800000 */
[----:B------:R-:W-:Y:S01]  /*47f0*/  BAR.SYNC.DEFER_BLOCKING 0x6, 0xa0 ;  /* 0x0182800000007b1d */ /* 0x000fe20000010000 */
[C---:B------:R-:W-:Y:S01]  /*4800*/  IMAD.SHL.U32 R3, R185.reuse, 0x40, RZ ;  /* 0x00000040b9037824 */ /* 0x040fe200078e00ff */
[C---:B------:R-:W-:Y:S01]  /*4810*/  LOP3.LUT R189, R185.reuse, 0x60, RZ, 0xc0, !PT ;  /* 0x00000060b9bd7812 */ /* 0x040fe200078ec0ff */
[C---:B------:R-:W-:Y:S01]  /*4820*/  IMAD.SHL.U32 R172, R185.reuse, 0x8, RZ ;  /* 0x00000008b9ac7824 */ /* 0x040fe200078e00ff */
[C---:B------:R-:W-:Y:S01]  /*4830*/  LOP3.LUT R187, R185.reuse, 0x2, RZ, 0xc0, !PT ;  /* 0x00000002b9bb7812 */ /* 0x040fe200078ec0ff */
[----:B------:R-:W-:Y:S01]  /*4840*/  IMAD.U32 R79, R185, 0x10000, RZ ;  /* 0x00010000b94f7824 */ /* 0x000fe200078e00ff */
[----:B------:R-:W-:Y:S02]  /*4850*/  UMOV UR49, 0x400 ;  /* 0x0000040000317882 */ /* 0x000fe40000000000 */
[----:B------:R-:W1:Y:S01]  /*4860*/  LDC R177, c[0x0][0x370] ;  /* 0x0000dc00ffb17b82 */ /* 0x000e620000000800 */
[----:B------:R-:W-:Y:S01]  /*4870*/  ULEA UR49, UR37, UR49, 0x18 ;  /* 0x0000003125317291 */ /* 0x000fe2000f8ec0ff */
[----:B------:R-:W-:Y:S01]  /*4880*/  LOP3.LUT R5, R3, 0x180, RZ, 0xc0, !PT ;  /* 0x0000018003057812 */ /* 0x000fe200078ec0ff */
[----:B------:R-:W-:Y:S01]  /*4890*/  HFMA2 R191, -RZ, RZ, 0, 0 ;  /* 0x00000000ffbf7431 */ /* 0x000fe200000001ff */
[----:B------:R-:W-:Y:S01]  /*48a0*/  LOP3.LUT R79, R79, 0x600000, RZ, 0xc0, !PT ;  /* 0x006000004f4f7812 */ /* 0x000fe200078ec0ff */
[----:B------:R-:W-:Y:S01]  /*48b0*/  UIADD3 UR4, UPT, UPT, UR49, 0x8200, URZ ;  /* 0x0000820031047890 */ /* 0x000fe2000fffe0ff */
[----:B------:R-:W-:Y:S01]  /*48c0*/  LOP3.LUT R172, R5, 0x30, R172, 0xf8, !PT ;  /* 0x0000003005ac7812 */ /* 0x000fe200078ef8ac */
[----:B------:R-:W-:Y:S01]  /*48d0*/  IMAD.MOV.U32 R76, RZ, RZ, RZ ;  /* 0x000000ffff4c7224 */ /* 0x000fe200078e00ff */
[----:B------:R-:W2:Y:S01]  /*48e0*/  LDC R74, c[0x0][0xb0c] ;  /* 0x0002c300ff4a7b82 */ /* 0x000ea20000000800 */
[----:B------:R-:W-:-:S02]  /*48f0*/  LOP3.LUT R185, R185, 0x4, RZ, 0xc0, !PT ;  /* 0x00000004b9b97812 */ /* 0x000fc400078ec0ff */
[----:B------:R-:W-:Y:S02]  /*4900*/  CS2R R182, SRZ ;  /* 0x0000000000b67805 */ /* 0x000fe4000001ff00 */
[----:B------:R-:W-:Y:S02]  /*4910*/  LOP3.LUT R172, R172, 0x1e40, R3, 0xf8, !PT ;  /* 0x00001e40acac7812 */ /* 0x000fe400078ef803 */
[----:B------:R-:W-:Y:S02]  /*4920*/  CS2R R180, SRZ ;  /* 0x0000000000b47805 */ /* 0x000fe4000001ff00 */
[----:B------:R-:W-:Y:S01]  /*4930*/  IADD3 R184, PT, PT, -R185, 0x2, RZ ;  /* 0x00000002b9b87810 */ /* 0x000fe20007ffe1ff */
[----:B------:R-:W-:Y:S01]  /*4940*/  IMAD.MOV R176, RZ, RZ, -R187 ;  /* 0x000000ffffb07224 */ /* 0x000fe200078e0abb */
[----:B------:R-:W-:Y:S01]  /*4950*/  MOV R188, UR4 ;  /* 0x0000000400bc7c02 */ /* 0x000fe20008000f00 */
[----:B------:R-:W4:Y:S01]  /*4960*/  LDC R174, c[0x0][0xb20] ;  /* 0x0002c800ffae7b82 */ /* 0x000f220000000800 */
[----:B------:R-:W3:Y:S01]  /*4970*/  LDS R0, [UR49+0x110] ;  /* 0x00011031ff007984 */ /* 0x000ee20008000800 */
[----:B------:R-:W-:Y:S01]  /*4980*/  VIADD R186, R172, UR49 ;  /* 0x00000031acba7c36 */ /* 0x000fe20008000000 */
[----:B------:R-:W1:Y:S01]  /*4990*/  LDCU.64 UR52, c[0x0][0x348] ;  /* 0x00006900ff3477ac */ /* 0x000e620008000a00 */
[----:B------:R-:W-:-:S02]  /*49a0*/  IMAD.MOV R175, RZ, RZ, -R185 ;  /* 0x000000ffffaf7224 */ /* 0x000fc400078e0ab9 */
[----:B------:R-:W-:Y:S01]  /*49b0*/  VIADD R186, R186, 0x200 ;  /* 0x00000200baba7836 */ /* 0x000fe20000000000 */
[----:B------:R-:W1:Y:S01]  /*49c0*/  LDCU.64 UR38, c[0x0][0x888] ;  /* 0x00011100ff2677ac */ /* 0x000e620008000a00 */
[----:B------:R-:W1:Y:S01]  /*49d0*/  LDC R73, c[0x0][0xb30] ;  /* 0x0002cc00ff497b82 */ /* 0x000e620000000800 */
[----:B------:R-:W1:Y:S01]  /*49e0*/  LDCU.64 UR44, c[0x0][0x890] ;  /* 0x00011200ff2c77ac */ /* 0x000e620008000a00 */
[----:B------:R-:W-:-:S06]  /*49f0*/  UIADD3 UR48, UPT, UPT, UR49, 0x200, URZ ;  /* 0x0000020031307890 */ /* 0x000fcc000fffe0ff */
[----:B------:R-:W1:Y:S08]  /*4a00*/  LDC.64 R168, c[0x0][0xb10] ;  /* 0x0002c400ffa87b82 */ /* 0x000e700000000a00 */
[----:B------:R-:W1:Y:S08]  /*4a10*/  LDC.64 R70, c[0x0][0xb18] ;  /* 0x0002c600ff467b82 */ /* 0x000e700000000a00 */
[----:B------:R-:W1:Y:S08]  /*4a20*/  LDC.64 R68, c[0x0][0xb28] ;  /* 0x0002ca00ff447b82 */ /* 0x000e700000000a00 */
[----:B------:R-:W1:Y:S01]  /*4a30*/  LDC.64 R166, c[0x0][0x8b0] ;  /* 0x00022c00ffa67b82 */ /* 0x000e620000000a00 */
[----:B---3--:R-:W-:-:S07]  /*4a40*/  IMAD.IADD R79, R0, 0x1, R79 ;  /* 0x00000001004f7824 */ /* 0x008fce00078e024f */
[----:B------:R-:W3:Y:S08]  /*4a50*/  LDC.64 R164, c[0x0][0x8a8] ;  /* 0x00022a00ffa47b82 */ /* 0x000ef00000000a00 */
[----:B--2-4-:R-:W1:Y:S02]  /*4a60*/  LDC R178, c[0x0][0x374] ;  /* 0x0000dd00ffb27b82 */ /* 0x014e640000000800 */
.L_x_124:
[C---:B------:R-:W-:Y:S02]  /*4a70*/  LEA R0, R191.reuse, UR49, 0x3 ;  /* 0x00000031bf007c11 */ /* 0x040fe4000f8e18ff */
[----:B------:R-:W-:Y:S02]  /*4a80*/  SHF.L.U32 R3, R182, 0x1f, RZ ;  /* 0x0000001fb6037819 */ /* 0x000fe400000006ff */
[----:B------:R-:W-:Y:S02]  /*4a90*/  LEA R16, R191, UR49, 0x4 ;  /* 0x00000031bf107c11 */ /* 0x000fe4000f8e20ff */
[----:B------:R-:W2:Y:S02]  /*4aa0*/  SYNCS.PHASECHK.TRANS64.TRYWAIT P0, [R0+URZ+0x80], R3 ;  /* 0x00008003000075a7 */ /* 0x000ea400080011ff */
[----:B-12---:R-:W-:Y:S05]  /*4ab0*/  @!P0 BRA `(.L_x_80) ;  /* 0x0000006c00408947 */ /* 0x006fea0003800000 */
.L_x_162:
[----:B------:R-:W4:Y:S01]  /*4ac0*/  LDC.64 R12, c[0x0][0xb10] ;  /* 0x0002c400ff0c7b82 */ /* 0x000f220000000a00 */
[----:B------:R-:W3:Y:S01]  /*4ad0*/  LDS.128 R16, [R16+0xf0] ;  /* 0x0000f00010107984 */ /* 0x000ee20000000c00 */
[----:B-1----:R-:W-:Y:S01]  /*4ae0*/  ISETP.NE.AND P1, PT, R73, 0x1, PT ;  /* 0x000000014900780c */ /* 0x002fe20003f25270 */
[----:B--2---:R-:W-:Y:S01]  /*4af0*/  VIADD R0, R0, 0x90 ;  /* 0x0000009000007836 */ /* 0x004fe20000000000 */
[----:B------:R-:W-:Y:S04]  /*4b00*/  ISETP.GE.AND P0, PT, R72, 0x1, PT ;  /* 0x000000014800780c */ /* 0x000fe80003f06270 */
[----:B------:R-:W1:Y:S01]  /*4b10*/  LDC.64 R10, c[0x0][0xb18] ;  /* 0x0002c600ff0a7b82 */ /* 0x000e620000000a00 */
[----:B------:R-:W-:Y:S01]  /*4b20*/  PRMT R0, RZ, 0x654, R0 ;  /* 0x00000654ff007816 */ /* 0x000fe20000000000 */
[----:B------:R-:W-:Y:S01]  /*4b30*/  @!PT LDS RZ, [RZ] ;  /* 0x00000000fffff984 */ /* 0x000fe20000000800 */
[----:B------:R-:W-:Y:S01]  /*4b40*/  @!PT LDS RZ, [RZ] ;  /* 0x00000000fffff984 */ /* 0x000fe20000000800 */
[----:B------:R-:W-:Y:S01]  /*4b50*/  @!PT LDS RZ, [RZ] ;  /* 0x00000000fffff984 */ /* 0x000fe20000000800 */
[----:B------:R-:W-:Y:S01]  /*4b60*/  @!PT LDS RZ, [RZ] ;  /* 0x00000000fffff984 */ /* 0x000fe20000000800 */
[----:B------:R2:W-:Y:S06]  /*4b70*/  MEMBAR.ALL.CTA ;  /* 0x0000000000007992 */ /* 0x0005ec0000008000 */
[----:B--2---:R-:W2:Y:S01]  /*4b80*/  FENCE.VIEW.ASYNC.S ;  /* 0x00000000000073c6 */ /* 0x004ea20000000000 */
[----:B------:R-:W1:Y:S08]  /*4b90*/  @!P1 LDC R14, c[0x0][0xb20] ;  /* 0x0002c800ff0e9b82 */ /* 0x000e700000000800 */
[----:B------:R-:W1:Y:S01]  /*4ba0*/  @!P1 LDC R9, c[0x0][0xb0c] ;  /* 0x0002c300ff099b82 */ /* 0x000e620000000800 */
[----:B--2---:R2:W-:Y:S01]  /*4bb0*/  SYNCS.ARRIVE.TRANS64.RED.A1T0 RZ, [R0+URZ], RZ ;  /* 0x000000ff00ff79a7 */ /* 0x0045e200081004ff */
[----:B---3--:R-:W-:Y:S04]  /*4bc0*/  LOP3.LUT P4, RZ, R18, 0x1, RZ, 0xc0, !PT ;  /* 0x0000000112ff7812 */ /* 0x008fe8000788c0ff */
[----:B------:R-:W-:Y:S09]  /*4bd0*/  P2R R190, PR, RZ, 0x10 ;  /* 0x00000010ffbe7803 */ /* 0x000ff20000000000 */
[----:B------:R-:W-:Y:S02]  /*4be0*/  @P4 MOV R77, R16 ;  /* 0x00000010004d4202 */ /* 0x000fe40000000f00 */
[----:B------:R-:W-:Y:S01]  /*4bf0*/  @P4 LOP3.LUT R75, R17, 0xffff, RZ, 0xc0, !PT ;  /* 0x0000ffff114b4812 */ /* 0x000fe200078ec0ff */
[----:B--2-4-:R-:W-:Y:S06]  /*4c00*/  @!P0 BRA `(.L_x_81) ;  /* 0x0000000000a48947 */ /* 0x014fec0003800000 */
[----:B------:R-:W-:Y:S01]  /*4c10*/  IMAD.HI.U32 R23, R178, R71, RZ ;  /* 0x00000047b2177227 */ /* 0x000fe200078e00ff */
[----:B------:R-:W-:Y:S02]  /*4c20*/  ISETP.NE.AND P0, PT, R70, 0x1, PT ;  /* 0x000000014600780c */ /* 0x000fe40003f05270 */
[----:B------:R-:W-:Y:S01]  /*4c30*/  ISETP.NE.AND P2, PT, R72, 0x1, PT ;  /* 0x000000014800780c */ /* 0x000fe20003f45270 */
[----:B------:R-:W-:Y:S01]  /*4c40*/  IMAD.HI.U32 R22, R177, R168, RZ ;  /* 0x000000a8b1167227 */ /* 0x000fe200078e00ff */
[----:B------:R-:W-:Y:S02]  /*4c50*/  SHF.R.U32.HI R23, RZ, R174, R23 ;  /* 0x000000aeff177219 */ /* 0x000fe40000011617 */
[----:B------:R-:W-:Y:S01]  /*4c60*/  ISETP.NE.AND P3, PT, R74, 0x1, PT ;  /* 0x000000014a00780c */ /* 0x000fe20003f65270 */
[----:B------:R-:W-:Y:S01]  /*4c70*/  IMAD.HI.U32 R26, R77, R168, RZ ;  /* 0x000000a84d1a7227 */ /* 0x000fe200078e00ff */
[----:B------:R-:W-:Y:S02]  /*4c80*/  SHF.R.U32.HI R22, RZ, R169, R22 ;  /* 0x000000a9ff167219 */ /* 0x000fe40000011616 */
[----:B------:R-:W-:Y:S01]  /*4c90*/  SEL R3, R178, R23, !P0 ;  /* 0x00000017b2037207 */ /* 0x000fe20004000000 */
[----:B------:R-:W-:Y:S01]  /*4ca0*/  IMAD.HI.U32 R23, R75, R71, RZ ;  /* 0x000000474b177227 */ /* 0x000fe200078e00ff */
[----:B------:R-:W-:Y:S02]  /*4cb0*/  SEL R7, R177, R22, !P3 ;  /* 0x00000016b1077207 */ /* 0x000fe40005800000 */
[----:B------:R-:W-:Y:S01]  /*4cc0*/  SHF.R.U32.HI R26, RZ, R169, R26 ;  /* 0x000000a9ff1a7219 */ /* 0x000fe2000001161a */
[-C--:B------:R-:W-:Y:S04]  /*4cd0*/  IMAD.HI.U32 R22, R3, R68.reuse, RZ ;  /* 0x0000004403167227 */ /* 0x080fe800078e00ff */
[----:B------:R-:W-:Y:S01]  /*4ce0*/  IMAD.HI.U32 R24, R7, R68, RZ ;  /* 0x0000004407187227 */ /* 0x000fe200078e00ff */
[-C--:B------:R-:W-:Y:S02]  /*4cf0*/  @P2 SHF.R.U32.HI R3, RZ, R69.reuse, R22 ;  /* 0x00000045ff032219 */ /* 0x080fe40000011616 */
[----:B------:R-:W-:Y:S02]  /*4d00*/  SHF.R.U32.HI R22, RZ, R174, R23 ;  /* 0x000000aeff167219 */ /* 0x000fe40000011617 */
[----:B------:R-:W-:Y:S01]  /*4d10*/  @P2 SHF.R.U32.HI R7, RZ, R69, R24 ;  /* 0x00000045ff072219 */ /* 0x000fe20000011618 */
[C---:B------:R-:W-:Y:S01]  /*4d20*/  IMAD R2, R72.reuse, R3, RZ ;  /* 0x0000000348027224 */ /* 0x040fe200078e02ff */
[----:B------:R-:W-:Y:S02]  /*4d30*/  SEL R5, R75, R22, !P0 ;  /* 0x000000164b057207 */ /* 0x000fe40004000000 */
[----:B------:R-:W-:Y:S01]  /*4d40*/  SEL R3, R77, R26, !P3 ;  /* 0x0000001a4d037207 */ /* 0x000fe20005800000 */
[----:B------:R-:W-:Y:S01]  /*4d50*/  IMAD R4, R72, R7, RZ ;  /* 0x0000000748047224 */ /* 0x000fe200078e02ff */
[C---:B------:R-:W-:Y:S01]  /*4d60*/  ISETP.GE.AND P0, PT, R5.reuse, R2, PT ;  /* 0x000000020500720c */ /* 0x040fe20003f06270 */
[----:B------:R-:W-:Y:S03]  /*4d70*/  IMAD.HI.U32 R6, R5, R68, RZ ;  /* 0x0000004405067227 */ /* 0x000fe600078e00ff */
[----:B------:R-:W-:Y:S01]  /*4d80*/  ISETP.GE.OR P0, PT, R3, R4, P0 ;  /* 0x000000040300720c */ /* 0x000fe20000706670 */
[----:B------:R-:W-:Y:S01]  /*4d90*/  IMAD.MOV R4, RZ, RZ, -R3 ;  /* 0x000000ffff047224 */ /* 0x000fe200078e0a03 */
[-C--:B------:R-:W-:Y:S03]  /*4da0*/  SHF.R.U32.HI R6, RZ, R69.reuse, R6 ;  /* 0x00000045ff067219 */ /* 0x080fe60000011606 */
[----:B------:R-:W-:Y:S01]  /*4db0*/  IMAD R77, R74, R4, R77 ;  /* 0x000000044a4d7224 */ /* 0x000fe200078e024d */
[----:B------:R-:W-:Y:S05]  /*4dc0*/  SEL R15, R5, R6, !P2 ;  /* 0x00000006050f7207 */ /* 0x000fea0005000000 */
[----:B------:R-:W-:Y:S02]  /*4dd0*/  IMAD.MOV R6, RZ, RZ, -R15 ;  /* 0x000000ffff067224 */ /* 0x000fe400078e0a0f */
[C---:B------:R-:W-:Y:S04]  /*4de0*/  @!P0 IMAD.HI.U32 R2, R3.reuse, R68, RZ ;  /* 0x0000004403028227 */ /* 0x040fe800078e00ff */
[----:B------:R-:W-:Y:S01]  /*4df0*/  IMAD R6, R72, R6, R5 ;  /* 0x0000000648067224 */ /* 0x000fe200078e0205 */
[----:B------:R-:W-:Y:S04]  /*4e00*/  @!P0 SHF.R.U32.HI R2, RZ, R69, R2 ;  /* 0x00000045ff028219 */ /* 0x000fe80000011602 */
[----:B------:R-:W-:Y:S02]  /*4e10*/  @!P0 SEL R0, R3, R2, !P2 ;  /* 0x0000000203008207 */ /* 0x000fe40005000000 */
[----:B------:R-:W-:Y:S02]  /*4e20*/  IADD3 R2, PT, PT, -R5, RZ, RZ ;  /* 0x000000ff05027210 */ /* 0x000fe40007ffe1ff */
[----:B------:R-:W-:Y:S01]  /*4e30*/  @!P0 IADD3 R8, PT, PT, R15, -R0, RZ ;  /* 0x800000000f088210 */ /* 0x000fe20007ffe0ff */
[----:B------:R-:W-:Y:S02]  /*4e40*/  @!P0 IMAD R0, R7, R6, R0 ;  /* 0x0000000607008224 */ /* 0x000fe400078e0200 */
[----:B------:R-:W-:Y:S02]  /*4e50*/  IMAD R75, R70, R2, R75 ;  /* 0x00000002464b7224 */ /* 0x000fe400078e024b */
[----:B------:R-:W-:Y:S02]  /*4e60*/  @!P0 IMAD R5, R8, R72, R3 ;  /* 0x0000004808058224 */ /* 0x000fe400078e0203 */
[----:B------:R-:W-:Y:S04]  /*4e70*/  @!P0 IMAD.MOV.U32 R3, RZ, RZ, R0 ;  /* 0x000000ffff038224 */ /* 0x000fe800078e0000 */
[----:B------:R-:W-:Y:S02]  /*4e80*/  IMAD R77, R3, R74, R77 ;  /* 0x0000004a034d7224 */ /* 0x000fe400078e024d */
[----:B------:R-:W-:Y:S07]  /*4e90*/  IMAD R75, R5, R70, R75 ;  /* 0x00000046054b7224 */ /* 0x000fee00078e024b */
.L_x_81:
[----:B-1----:R-:W-:Y:S01]  /*4ea0*/  @!P1 ISETP.NE.AND P0, PT, R10, 0x1, PT ;  /* 0x000000010a00980c */ /* 0x002fe20003f05270 */
[----:B------:R-:W-:Y:S01]  /*4eb0*/  @!P1 IMAD.HI.U32 R0, R77, R12, RZ ;  /* 0x0000000c4d009227 */ /* 0x000fe200078e00ff */
[----:B------:R-:W-:Y:S01]  /*4ec0*/  @!P1 ISETP.NE.AND P2, PT, R9, 0x1, PT ;  /* 0x000000010900980c */ /* 0x000fe20003f45270 */
[----:B------:R-:W-:Y:S01]  /*4ed0*/  ULOP3.LUT UP0, URZ, UR48, 0x1b0, URZ, 0xc0, !UPT ;  /* 0x000001b030ff7892 */ /* 0x000fe2000f80c0ff */
[----:B------:R-:W-:Y:S01]  /*4ee0*/  R2UR UR42, R21 ;  /* 0x00000000152a72ca */ /* 0x000fe200000e0000 */
[----:B------:R-:W-:Y:S01]  /*4ef0*/  @!P1 IMAD.HI.U32 R3, R75, R11, RZ ;  /* 0x0000000b4b039227 */ /* 0x000fe200078e00ff */
[----:B------:R-:W-:Y:S02]  /*4f00*/  @!P1 SHF.R.U32.HI R0, RZ, R13, R0 ;  /* 0x0000000dff009219 */ /* 0x000fe40000011600 */
[----:B------:R-:W-:Y:S01]  /*4f10*/  R2UR UR41, R20 ;  /* 0x00000000142972ca */ /* 0x000fe200000e0000 */
[----:B------:R-:W-:Y:S01]  /*4f20*/  VIADD R191, R191, 0x1 ;  /* 0x00000001bfbf7836 */ /* 0x000fe20000000000 */
[----:B------:R-:W-:Y:S02]  /*4f30*/  @!P1 SHF.R.U32.HI R2, RZ, R14, R3 ;  /* 0x0000000eff029219 */ /* 0x000fe40000011603 */
[----:B------:R-:W-:Y:S02]  /*4f40*/  @!P1 SEL R3, R77, R0, !P2 ;  /* 0x000000004d039207 */ /* 0x000fe40005000000 */
[----:B------:R-:W-:Y:S02]  /*4f50*/  @!P1 SEL R2, R75, R2, !P0 ;  /* 0x000000024b029207 */ /* 0x000fe40004000000 */
[----:B------:R-:W-:Y:S01]  /*4f60*/  @P4 SHF.R.U32.HI R179, RZ, 0x10, R17 ;  /* 0x00000010ffb34819 */ /* 0x000fe20000011611 */
[----:B------:R-:W-:Y:S02]  /*4f70*/  USHF.L.U32 UR42, UR42, 0x7, URZ ;  /* 0x000000072a2a7899 */ /* 0x000fe400080006ff */
[----:B------:R-:W-:Y:S02]  /*4f80*/  @!P1 IMAD.IADD R0, R2, 0x1, -R3 ;  /* 0x0000000102009824 */ /* 0x000fe400078e0a03 */
[----:B------:R-:W-:Y:S01]  /*4f90*/  @!P1 IMAD.IADD R2, R3, 0x1, -R2 ;  /* 0x0000000103029824 */ /* 0x000fe200078e0a02 */
[----:B------:R-:W-:Y:S01]  /*4fa0*/  USHF.L.U32 UR41, UR41, 0x8, URZ ;  /* 0x0000000829297899 */ /* 0x000fe200080006ff */
[----:B------:R-:W-:Y:S02]  /*4fb0*/  @!P1 IMAD R77, R0, R9, R77 ;  /* 0x00000009004d9224 */ /* 0x000fe400078e024d */
[----:B------:R-:W-:Y:S01]  /*4fc0*/  @!P1 IMAD R75, R2, R10, R75 ;  /* 0x0000000a024b9224 */ /* 0x000fe200078e024b */
[----:B------:R-:W-:Y:S08]  /*4fd0*/  BRA.U !UP0, `(.L_x_82) ;  /* 0x0000000108407547 */ /* 0x000ff0000b800000 */
[----:B------:R-:W1:Y:S01]  /*4fe0*/  LDCU.64 UR8, c[0x4][0x88] ;  /* 0x01001100ff0877ac */ /* 0x000e620008000a00 */
[----:B------:R-:W-:Y:S01]  /*4ff0*/  MOV R3, 0x0 ;  /* 0x0000000000037802 */ /* 0x000fe20000000f00 */
[----:B------:R-:W-:Y:S02]  /*5000*/  HFMA2 R12, -RZ, RZ, 0, 5.9604644775390625e-08 ;  /* 0x00000001ff0c7431 */ /* 0x000fe400000001ff */
[----:B------:R-:W-:Y:S02]  /*5010*/  IMAD.MOV.U32 R8, RZ, RZ, 0x70 ;  /* 0x00000070ff087424 */ /* 0x000fe400078e00ff */
[----:B------:R-:W-:Y:S01]  /*5020*/  IMAD.MOV.U32 R13, RZ, RZ, RZ ;  /* 0x000000ffff0d7224 */ /* 0x000fe200078e00ff */
[----:B------:R-:W2:Y:S01]  /*5030*/  LDCU.64 UR6, c[0x4][0x90] ;  /* 0x01001200ff0677ac */ /* 0x000ea20008000a00 */
[----:B------:R-:W3:Y:S01]  /*5040*/  LDC.64 R2, c[0x4][R3] ;  /* 0x0100000003027b82 */ /* 0x000ee20000000a00 */
[----:B------:R-:W4:Y:S01]  /*5050*/  LDCU.64 UR4, c[0x4][0x8] ;  /* 0x01000100ff0477ac */ /* 0x000f220008000a00 */
[----:B-1----:R-:W-:Y:S01]  /*5060*/  MOV R5, UR9 ;  /* 0x0000000900057c02 */ /* 0x002fe20008000f00 */
[----:B------:R-:W-:Y:S01]  /*5070*/  IMAD.U32 R4, RZ, RZ, UR8 ;  /* 0x00000008ff047e24 */ /* 0x000fe2000f8e00ff */
[----:B--2---:R-:W-:Y:S01]  /*5080*/  MOV R7, UR7 ;  /* 0x0000000700077c02 */ /* 0x004fe20008000f00 */
[----:B------:R-:W-:Y:S01]  /*5090*/  IMAD.U32 R6, RZ, RZ, UR6 ;  /* 0x00000006ff067e24 */ /* 0x000fe2000f8e00ff */
[----:B----4-:R-:W-:Y:S01]  /*50a0*/  MOV R11, UR5 ;  /* 0x00000005000b7c02 */ /* 0x010fe20008000f00 */
[----:B------:R-:W-:Y:S02]  /*50b0*/  IMAD.U32 R10, RZ, RZ, UR4 ;  /* 0x00000004ff0a7e24 */ /* 0x000fe4000f8e00ff */
[----:B------:R-:W-:Y:S07]  /*50c0*/  LEPC R20, `(.L_x_82) ;  /* 0x000000001014794e */ /* 0x000fee0000000000 */
[----:B---3-5:R-:W-:Y:S05]  /*50d0*/  CALL.ABS.NOINC R2 ;  /* 0x0000000002007343 */ /* 0x028fea0003c00000 */
.L_x_82:
[----:B------:R-:W-:Y:S01]  /*50e0*/  LOP3.LUT P0, RZ, R188, 0x1b0, RZ, 0xc0, !PT ;  /* 0x000001b0bcff7812 */ /* 0x000fe2000780c0ff */
[----:B------:R-:W-:Y:S11]  /*50f0*/  BSSY.RECONVERGENT B6, `(.L_x_83) ;  /* 0x0000013000067945 */ /* 0x000ff60003800200 */
[----:B------:R-:W-:Y:S01]  /*5100*/  @!UPT UIADD3 URZ, UPT, UPT, URZ, URZ, URZ ;  /* 0x000000fffffff290 */ /* 0x000fe2000fffe0ff */
[----:B------:R-:W-:Y:S05]  /*5110*/  @!P0 BRA `(.L_x_84) ;  /* 0x0000000000408947 */ /* 0x000fea0003800000 */
        /* <DEDUP_REMOVED lines=16> */
.L_x_84:
[----:B------:R-:W-:Y:S05]  /*5220*/  BSYNC.RECONVERGENT B6 ;  /* 0x0000000000067941 */ /* 0x000fea0003800200 */
.L_x_83:
[----:B------:R-:W-:Y:S01]  /*5230*/  ISETP.NE.U32.AND P4, PT, R166, RZ, PT ;  /* 0x000000ffa600720c */ /* 0x000fe20003f85070 */
[----:B------:R-:W-:Y:S01]  /*5240*/  UISETP.NE.AND UP2, UPT, UR50, URZ, UPT ;  /* 0x000000ff3200728c */ /* 0x000fe2000bf45270 */
[----:B------:R-:W-:Y:S01]  /*5250*/  ISETP.NE.U32.AND P2, PT, RZ, UR38, PT ;  /* 0x00000026ff007c0c */ /* 0x000fe2000bf45070 */
[----:B------:R-:W-:Y:S01]  /*5260*/  UISETP.NE.U32.AND UP1, UPT, UR44, URZ, UPT ;  /* 0x000000ff2c00728c */ /* 0x000fe2000bf25070 */
[----:B------:R-:W-:Y:S01]  /*5270*/  ISETP.NE.AND.EX P4, PT, R167, RZ, PT, P4 ;  /* 0x000000ffa700720c */ /* 0x000fe20003f85340 */
[----:B------:R-:W-:Y:S01]  /*5280*/  UPLOP3.LUT UP0, UPT, UPT, UPT, UPT, 0x40, 0x4 ;  /* 0x000000000004789c */ /* 0x000fe20003f0e870 */
[----:B------:R-:W-:Y:S01]  /*5290*/  ISETP.NE.AND.EX P2, PT, RZ, UR39, PT, P2 ;  /* 0x00000027ff007c0c */ /* 0x000fe2000bf45320 */
[----:B------:R-:W-:Y:S01]  /*52a0*/  UISETP.NE.AND.EX UP1, UPT, UR45, URZ, UPT, UP1 ;  /* 0x000000ff2d00728c */ /* 0x000fe2000bf25310 */
[----:B------:R-:W-:Y:S04]  /*52b0*/  PLOP3.LUT P1, PT, PT, PT, UP2, 0x80, 0x8 ;  /* 0x000000000008781c */ /* 0x000fe80003f2f028 */
[----:B------:R-:W-:Y:S06]  /*52c0*/  @UP2 UPLOP3.LUT UP0, UPT, UPT, UPT, UP1, 0x80, 0x8 ;  /* 0x000000000008289c */ /* 0x000fec0003f0f010 */
[----:B------:R-:W-:Y:S01]  /*52d0*/  PLOP3.LUT P0, PT, PT, PT, UP0, 0x80, 0x8 ;  /* 0x000000000008781c */ /* 0x000fe20003f0f008 */
[----:B------:R-:W-:Y:S01]  /*52e0*/  @!UPT UIADD3 URZ, UPT, UPT, URZ, URZ, URZ ;  /* 0x000000fffffff290 */ /* 0x000fe2000fffe0ff */
[----:B------:R-:W-:Y:S11]  /*52f0*/  BRA.U !UP1, `(.L_x_85) ;  /* 0x0000000109387547 */ /* 0x000ff6000b800000 */
[----:B------:R-:W-:Y:S01]  /*5300*/  UISETP.NE.U32.AND UP0, UPT, UR38, URZ, UPT ;  /* 0x000000ff2600728c */ /* 0x000fe2000bf05070 */
[----:B------:R-:W-:Y:S02]  /*5310*/  HFMA2 R0, -RZ, RZ, 0, 5.9604644775390625e-08 ;  /* 0x00000001ff007431 */ /* 0x000fe400000001ff */
[----:B------:R-:W-:Y:S01]  /*5320*/  IMAD.MOV.U32 R171, RZ, RZ, 0x1 ;  /* 0x00000001ffab7424 */ /* 0x000fe200078e00ff */
[----:B------:R-:W-:Y:S06]  /*5330*/  UISETP.NE.AND.EX UP0, UPT, UR39, URZ, UPT, UP0 ;  /* 0x000000ff2700728c */ /* 0x000fec000bf05300 */
[----:B------:R-:W-:Y:S05]  /*5340*/  PLOP3.LUT P3, PT, PT, PT, UP0, 0x80, 0x8 ;  /* 0x000000000008781c */ /* 0x000fea0003f6f008 */
[----:B------:R-:W1:Y:S01]  /*5350*/  @UP0 LDCU.64 UR6, c[0x0][0x888] ;  /* 0x00011100ff0607ac */ /* 0x000e620008000a00 */
[----:B------:R-:W-:Y:S07]  /*5360*/  @UP0 UIMAD UR4, UR36, UR44, URZ ;  /* 0x0000002c240402a4 */ /* 0x000fee000f8e02ff */
[----:B------:R-:W-:Y:S01]  /*5370*/  @!P3 PRMT R171, R0, 0x7610, R171 ;  /* 0x0000761000abb816 */ /* 0x000fe200000000ab */
[----:B-1----:R-:W-:Y:S03]  /*5380*/  @UP0 UIMAD.WIDE UR6, UR4, 0x4, UR6 ;  /* 0x00000004040608a5 */ /* 0x002fe6000f8e0206 */
[----:B------:R-:W1:Y:S03]  /*5390*/  @!UP0 LDCU UR4, c[0x0][0x880] ;  /* 0x00011000ff0487ac */ /* 0x000e660008000800 */
[----:B------:R-:W-:Y:S01]  /*53a0*/  IMAD.U32 R2, RZ, RZ, UR6 ;  /* 0x00000006ff027e24 */ /* 0x000fe2000f8e00ff */
[----:B------:R-:W-:Y:S05]  /*53b0*/  MOV R3, UR7 ;  /* 0x0000000700037c02 */ /* 0x000fea0008000f00 */
[----:B-----5:R2:W5:Y:S02]  /*53c0*/  @P3 LDG.E R81, desc[UR46][R2.64] ;  /* 0x0000002e02513981 */ /* 0x020564000c1e1900 */
[----:B-12---:R-:W-:Y:S02]  /*53d0*/  @!P3 IMAD.U32 R81, RZ, RZ, UR4 ;  /* 0x00000004ff51be24 */ /* 0x006fe4000f8e00ff */
.L_x_85:
[----:B------:R-:W-:Y:S05]  /*53e0*/  @!P4 BRA `(.L_x_86) ;  /* 0x000000000020c947 */ /* 0x000fea0003800000 */
[----:B------:R-:W-:Y:S04]  /*53f0*/  ISETP.NE.U32.AND P3, PT, R164, RZ, PT ;  /* 0x000000ffa400720c */ /* 0x000fe80003f65070 */
[----:B------:R-:W-:Y:S11]  /*5400*/  ISETP.NE.AND.EX P3, PT, R165, RZ, PT, P3 ;  /* 0x000000ffa500720c */ /* 0x000ff60003f65330 */
[----:B------:R-:W-:Y:S02]  /*5410*/  @!UPT UIADD3 URZ, UPT, UPT, URZ, URZ, URZ ;  /* 0x000000fffffff290 */ /* 0x000fe4000fffe0ff */
[----:B------:R-:W1:Y:S01]  /*5420*/  @P3 LDC.64 R2, c[0x0][0x8a8] ;  /* 0x00022a00ff023b82 */ /* 0x000e620000000a00 */
[----:B------:R-:W-:Y:S04]  /*5430*/  @P3 IMAD R0, R166, UR36, RZ ;  /* 0x00000024a6003c24 */ /* 0x000fe8000f8e02ff */
[----:B-1----:R-:W-:Y:S05]  /*5440*/  @P3 IMAD.WIDE R2, R0, 0x4, R2 ;  /* 0x0000000400023825 */ /* 0x002fea00078e0202 */
[----:B-----5:R1:W5:Y:S02]  /*5450*/  @P3 LDG.E R78, desc[UR46][R2.64] ;  /* 0x0000002e024e3981 */ /* 0x020364000c1e1900 */
[----:B-1----:R-:W2:Y:S02]  /*5460*/  @!P3 LDC R78, c[0x0][0x8a0] ;  /* 0x00022800ff4ebb82 */ /* 0x002ea40000000800 */
.L_x_86:
[----:B-----5:R-:W-:Y:S01]  /*5470*/  FSETP.NEU.AND P4, PT, R81, RZ, PT ;  /* 0x000000ff5100720b */ /* 0x020fe20003f8d000 */
[----:B------:R-:W-:Y:S01]  /*5480*/  BSSY B1, `(.L_x_87) ;  /* 0x0000047000017945 */ /* 0x000fe20003800000 */
[----:B------:R-:W-:Y:S01]  /*5490*/  SEL R5, RZ, 0xffffffff, P2 ;  /* 0xffffffffff057807 */ /* 0x000fe20001000000 */
[----:B------:R-:W-:Y:S01]  /*54a0*/  IMAD.MOV.U32 R196, RZ, RZ, 0x1 ;  /* 0x00000001ffc47424 */ /* 0x000fe200078e00ff */
[----:B------:R-:W-:Y:S01]  /*54b0*/  LOP3.LUT P3, RZ, R171, 0xff, RZ, 0xc0, !PT ;  /* 0x000000ffabff7812 */ /* 0x000fe2000786c0ff */
[C---:B------:R-:W-:Y:S01]  /*54c0*/  IMAD R80, R76.reuse, 0x100, R79 ;  /* 0x000001004c507824 */ /* 0x040fe200078e024f */
[----:B------:R-:W-:Y:S02]  /*54d0*/  @P1 SEL R0, RZ, 0xffffffff, P4 ;  /* 0xffffffffff001807 */ /* 0x000fe40002000000 */
[----:B------:R-:W-:Y:S02]  /*54e0*/  CS2R R162, SRZ ;  /* 0x0000000000a27805 */ /* 0x000fe4000001ff00 */
[----:B------:R-:W-:Y:S02]  /*54f0*/  LEA R3, R181, UR49, 0x3 ;  /* 0x00000031b5037c11 */ /* 0x000fe4000f8e18ff */
[----:B------:R-:W-:Y:S02]  /*5500*/  CS2R R160, SRZ ;  /* 0x0000000000a07805 */ /* 0x000fe4000001ff00 */
[----:B------:R-:W-:Y:S02]  /*5510*/  @P0 SEL R0, R5, R0, !P3 ;  /* 0x0000000005000207 */ /* 0x000fe40005800000 */
[----:B------:R-:W-:Y:S02]  /*5520*/  CS2R R158, SRZ ;  /* 0x00000000009e7805 */ /* 0x000fe4000001ff00 */
[----:B------:R-:W-:Y:S02]  /*5530*/  LEA R193, R76, UR49, 0x3 ;  /* 0x000000314cc17c11 */ /* 0x000fe4000f8e18ff */
[----:B------:R-:W-:Y:S02]  /*5540*/  CS2R R156, SRZ ;  /* 0x00000000009c7805 */ /* 0x000fe4000001ff00 */
[----:B------:R-:W-:Y:S02]  /*5550*/  @P1 LOP3.LUT R0, R0, 0x1, RZ, 0xc0, !PT ;  /* 0x0000000100001812 */ /* 0x000fe400078ec0ff */
[----:B------:R-:W-:Y:S02]  /*5560*/  CS2R R154, SRZ ;  /* 0x00000000009a7805 */ /* 0x000fe4000001ff00 */
[----:B------:R-:W-:Y:S02]  /*5570*/  SHF.L.U32 R2, R183, 0x1f, RZ ;  /* 0x0000001fb7027819 */ /* 0x000fe400000006ff */
[----:B------:R-:W-:Y:S02]  /*5580*/  CS2R R152, SRZ ;  /* 0x0000000000987805 */ /* 0x000fe4000001ff00 */
[----:B------:R-:W-:Y:S02]  /*5590*/  ISETP.NE.U32.OR P6, PT, R0, 0x1, !P1 ;  /* 0x000000010000780c */ /* 0x000fe40004fc5470 */
[----:B------:R-:W-:Y:S02]  /*55a0*/  CS2R R150, SRZ ;  /* 0x0000000000967805 */ /* 0x000fe4000001ff00 */
[----:B------:R-:W-:Y:S02]  /*55b0*/  PLOP3.LUT P2, PT, PT, PT, UP1, 0x80, 0x8 ;  /* 0x000000000008781c */ /* 0x000fe40003f4f018 */
[----:B------:R-:W-:Y:S02]  /*55c0*/  CS2R R148, SRZ ;  /* 0x0000000000947805 */ /* 0x000fe4000001ff00 */
[----:B------:R-:W-:Y:S02]  /*55d0*/  SEL R0, RZ, 0xffffffff, P4 ;  /* 0xffffffffff007807 */ /* 0x000fe40002000000 */
[----:B------:R-:W-:Y:S03]  /*55e0*/  P2R R198, PR, RZ, 0x40 ;  /* 0x00000040ffc67803 */ /* 0x000fe60000000000 */
[----:B------:R-:W-:Y:S04]  /*55f0*/  @P6 SHF.L.U32 R4, R180, 0x1f, RZ ;  /* 0x0000001fb4046819 */ /* 0x000fe800000006ff */
[----:B------:R-:W-:Y:S01]  /*5600*/  @P2 SEL R0, R5, R0, !P3 ;  /* 0x0000000005002207 */ /* 0x000fe20005800000 */
[----:B------:R-:W1:Y:S03]  /*5610*/  @P6 SYNCS.PHASECHK.TRANS64.TRYWAIT P1, [R3+URZ+0x30], R4 ;  /* 0x00003004030065a7 */ /* 0x000e6600080211ff */
[----:B------:R-:W-:Y:S04]  /*5620*/  LOP3.LUT R0, R0, 0x1, RZ, 0xc0, !PT ;  /* 0x0000000100007812 */ /* 0x000fe800078ec0ff */
[----:B------:R-:W-:Y:S04]  /*5630*/  ISETP.NE.U32.AND P5, PT, R0, 0x1, PT ;  /* 0x000000010000780c */ /* 0x000fe80003fa5070 */
[----:B------:R-:W-:Y:S01]  /*5640*/  P2R R197, PR, RZ, 0x20 ;  /* 0x00000020ffc57803 */ /* 0x000fe20000000000 */
[----:B------:R3:W4:Y:S01]  /*5650*/  SYNCS.PHASECHK.TRANS64.TRYWAIT P0, [R193+URZ+0xa0], R2 ;  /* 0x0000a002c10075a7 */ /* 0x00072200080011ff */
[----:B-1----:R-:W-:Y:S01]  /*5660*/  @P6 SEL R196, RZ, 0x1, !P1 ;  /* 0x00000001ffc46807 */ /* 0x002fe20004800000 */
[----:B---3--:R-:W-:Y:S06]  /*5670*/  @!P6 BRA `(.L_x_88) ;  /* 0x00000000009ce947 */ /* 0x008fec0003800000 */
[----:B------:R-:W-:Y:S01]  /*5680*/  @P5 IMAD R6, R181, 0x2000, R186 ;  /* 0x00002000b5065824 */ /* 0x000fe200078e02ba */
[----:B------:R-:W-:Y:S01]  /*5690*/  ISETP.NE.AND P1, PT, R196, RZ, PT ;  /* 0x000000ffc400720c */ /* 0x000fe20003f25270 */
[----:B------:R-:W-:Y:S01]  /*56a0*/  BSSY B0, `(.L_x_89) ;  /* 0x0000010000007945 */ /* 0x000fe20003800000 */
[----:B------:R-:W-:Y:S01]  /*56b0*/  CS2R R150, SRZ ;  /* 0x0000000000967805 */ /* 0x000fe2000001ff00 */
[--C-:B------:R-:W-:Y:S01]  /*56c0*/  @P5 IMAD R7, R187, -0x10, R6.reuse ;  /* 0xfffffff0bb075824 */ /* 0x100fe200078e0206 */
[----:B------:R-:W-:Y:S01]  /*56d0*/  CS2R R148, SRZ ;  /* 0x0000000000947805 */ /* 0x000fe2000001ff00 */
[----:B------:R-:W-:Y:S01]  /*56e0*/  @P5 IMAD R5, R185, -0x10, R6 ;  /* 0xfffffff0b9055824 */ /* 0x000fe200078e0206 */
[----:B------:R-:W-:Y:S01]  /*56f0*/  CS2R R158, SRZ ;  /* 0x00000000009e7805 */ /* 0x000fe2000001ff00 */
[----:B------:R-:W-:Y:S01]  /*5700*/  @P5 IMAD R4, R184, 0x10, R7 ;  /* 0x00000010b8045824 */ /* 0x000fe200078e0207 */
[----:B------:R-:W-:Y:S02]  /*5710*/  CS2R R156, SRZ ;  /* 0x00000000009c7805 */ /* 0x000fe4000001ff00 */
[----:B------:R-:W-:Y:S02]  /*5720*/  CS2R R154, SRZ ;  /* 0x00000000009a7805 */ /* 0x000fe4000001ff00 */
[----:B------:R-:W-:Y:S02]  /*5730*/  CS2R R152, SRZ ;  /* 0x0000000000987805 */ /* 0x000fe4000001ff00 */
[----:B------:R-:W-:Y:S02]  /*5740*/  CS2R R162, SRZ ;  /* 0x0000000000a27805 */ /* 0x000fe4000001ff00 */
[----:B------:R-:W-:Y:S01]  /*5750*/  CS2R R160, SRZ ;  /* 0x0000000000a07805 */ /* 0x000fe2000001ff00 */
[----:B------:R-:W-:Y:S06]  /*5760*/  @P1 BRA `(.L_x_90) ;  /* 0x00000000000c1947 */ /* 0x000fec0003800000 */
[----:B------:R-:W-:Y:S04]  /*5770*/  SHF.L.U32 R0, R180, 0x1f, RZ ;  /* 0x0000001fb4007819 */ /* 0x000fe800000006ff */
[----:B------:R-:W1:Y:S02]  /*5780*/  SYNCS.PHASECHK.TRANS64.TRYWAIT P1, [R3+URZ+0x30], R0 ;  /* 0x00003000030075a7 */ /* 0x000e6400080211ff */
[----:B-1----:R-:W-:Y:S05]  /*5790*/  @!P1 BRA `(.L_x_91) ;  /* 0x00000060001c9947 */ /* 0x002fea0003800000 */
.L_x_90:
[----:B------:R-:W-:Y:S05]  /*57a0*/  BSYNC B0 ;  /* 0x0000000000007941 */ /* 0x000fea0003800000 */
.L_x_89:
[----:B------:R-:W-:Y:S01]  /*57b0*/  ISETP.NE.AND P1, PT, R197, RZ, PT ;  /* 0x000000ffc500720c */ /* 0x000fe20003f25270 */
[----:B-1----:R-:W-:Y:S02]  /*57c0*/  VIADD R3, R3, 0x50 ;  /* 0x0000005003037836 */ /* 0x002fe40000000000 */
[----:B------:R-:W-:Y:S02]  /*57d0*/  IMAD.U32 R0, RZ, RZ, UR37 ;  /* 0x00000025ff007e24 */ /* 0x000fe4000f8e00ff */
[----:B------:R-:W-:Y:S03]  /*57e0*/  VIADD R181, R181, 0x1 ;  /* 0x00000001b5b57836 */ /* 0x000fe60000000000 */
[----:B------:R-:W-:Y:S05]  /*57f0*/  PRMT R0, R0, 0x654, R3 ;  /* 0x0000065400007816 */ /* 0x000fea0000000003 */
[----:B------:R1:W3:Y:S04]  /*5800*/  @P1 LDS.128 R148, [R6] ;  /* 0x0000000006941984 */ /* 0x0002e80000000c00 */
[----:B------:R1:W1:Y:S04]  /*5810*/  @P1 LDS.128 R156, [R5+0x20] ;  /* 0x00002000059c1984 */ /* 0x0002680000000c00 */
[----:B------:R1:W1:Y:S04]  /*5820*/  @P1 LDS.128 R152, [R7+0x10] ;  /* 0x0000100007981984 */ /* 0x0002680000000c00 */
[----:B------:R1:W1:Y:S01]  /*5830*/  @P1 LDS.128 R160, [R4+0x10] ;  /* 0x0000100004a01984 */ /* 0x0002620000000c00 */
[C---:B------:R-:W-:Y:S01]  /*5840*/  ISETP.NE.AND P1, PT, R181.reuse, 0x4, PT ;  /* 0x00000004b500780c */ /* 0x040fe20003f25270 */
[----:B------:R-:W-:Y:S01]  /*5850*/  @!PT LDS RZ, [RZ] ;  /* 0x00000000fffff984 */ /* 0x000fe20000000800 */
[----:B------:R-:W-:Y:S01]  /*5860*/  @!PT LDS RZ, [RZ] ;  /* 0x00000000fffff984 */ /* 0x000fe20000000800 */
[----:B------:R-:W-:Y:S01]  /*5870*/  @!PT LDS RZ, [RZ] ;  /* 0x00000000fffff984 */ /* 0x000fe20000000800 */
[----:B------:R-:W-:Y:S01]  /*5880*/  @!PT LDS RZ, [RZ] ;  /* 0x00000000fffff984 */ /* 0x000fe20000000800 */
[----:B------:R5:W-:Y:S06]  /*5890*/  MEMBAR.ALL.CTA ;  /* 0x0000000000007992 */ /* 0x000bec0000008000 */
[----:B-----5:R-:W5:Y:S01]  /*58a0*/  FENCE.VIEW.ASYNC.S ;  /* 0x00000000000073c6 */ /* 0x020f620000000000 */
[----:B------:R-:W-:Y:S02]  /*58b0*/  SEL R3, RZ, 0x1, P1 ;  /* 0x00000001ff037807 */ /* 0x000fe40000800000 */
[----:B------:R-:W-:Y:S02]  /*58c0*/  SEL R181, R181, RZ, P1 ;  /* 0x000000ffb5b57207 */ /* 0x000fe40000800000 */
[----:B------:R-:W-:Y:S01]  /*58d0*/  LOP3.LUT R180, R180, R3, RZ, 0x3c, !PT ;  /* 0x00000003b4b47212 */ /* 0x000fe200078e3cff */
[----:B-----5:R1:W-:Y:S06]  /*58e0*/  SYNCS.ARRIVE.TRANS64.RED.A1T0 RZ, [R0+URZ], RZ ;  /* 0x000000ff00ff79a7 */ /* 0x0203ec00081004ff */
.L_x_88:
[----:B------:R-:W-:Y:S05]  /*58f0*/  BSYNC B1 ;  /* 0x0000000000017941 */ /* 0x000fea0003800000 */
.L_x_87:
[----:B-1----:R-:W-:Y:S04]  /*5900*/  SHF.R.U32.HI R0, RZ, 0x15, R80 ;  /* 0x00000015ff007819 */ /* 0x002fe80000011650 */
[----:B------:R-:W-:Y:S01]  /*5910*/  LOP3.LUT P1, RZ, R0, 0x3, R173, 0x48, !PT ;  /* 0x0000000300ff7812 */ /* 0x000fe200078248ad */
[----:B------:R-:W-:Y:S01]  /*5920*/  @!UPT UIADD3 URZ, UPT, UPT, URZ, URZ, URZ ;  /* 0x000000fffffff290 */ /* 0x000fe2000fffe0ff */
[----:B----4-:R-:W-:Y:S11]  /*5930*/  @P0 BRA `(.L_x_92) ;  /* 0x0000000000080947 */ /* 0x010ff60003800000 */
[----:B------:R-:W1:Y:S02]  /*5940*/  SYNCS.PHASECHK.TRANS64.TRYWAIT P0, [R193+URZ+0xa0], R2 ;  /* 0x0000a002c10075a7 */ /* 0x000e6400080011ff */
[----:B-1----:R-:W-:Y:S05]  /*5950*/  @!P0 BRA `(.L_x_93) ;  /* 0x0000005c00c08947 */ /* 0x002fea0003800000 */
.L_x_92:
[----:B------:R-:W-:Y:S04]  /*5960*/  BSSY.RECONVERGENT B6, `(.L_x_94) ;  /* 0x0000012000067945 */ /* 0x000fe80003800200 */
[----:B------:R-:W-:Y:S05]  /*5970*/  @!P1 BRA `(.L_x_95) ;  /* 0x0000000000409947 */ /* 0x000fea0003800000 */
[----:B------:R-:W4:Y:S01]  /*5980*/  LDCU.64 UR8, c[0x4][0x78] ;  /* 0x01000f00ff0877ac */ /* 0x000f220008000a00 */
[----:B------:R-:W-:Y:S01]  /*5990*/  MOV R3, 0x0 ;  /* 0x0000000000037802 */ /* 0x000fe20000000f00 */
[----:B------:R-:W-:Y:S02]  /*59a0*/  HFMA2 R12, -RZ, RZ, 0, 5.9604644775390625e-08 ;  /* 0x00000001ff0c7431 */ /* 0x000fe400000001ff */
[----:B------:R-:W-:Y:S02]  /*59b0*/  IMAD.MOV.U32 R8, RZ, RZ, 0x192 ;  /* 0x00000192ff087424 */ /* 0x000fe400078e00ff */
[----:B------:R-:W-:Y:S01]  /*59c0*/  IMAD.MOV.U32 R13, RZ, RZ, RZ ;  /* 0x000000ffff0d7224 */ /* 0x000fe200078e00ff */
[----:B------:R-:W5:Y:S01]  /*59d0*/  LDCU.64 UR6, c[0x4][0x80] ;  /* 0x01001000ff0677ac */ /* 0x000f620008000a00 */
[----:B-1----:R-:W1:Y:S01]  /*59e0*/  LDC.64 R2, c[0x4][R3] ;  /* 0x0100000003027b82 */ /* 0x002e620000000a00 */
[----:B------:R-:W2:Y:S01]  /*59f0*/  LDCU.64 UR4, c[0x4][0x18] ;  /* 0x01000300ff0477ac */ /* 0x000ea20008000a00 */
[----:B----4-:R-:W-:Y:S01]  /*5a00*/  MOV R5, UR9 ;  /* 0x0000000900057c02 */ /* 0x010fe20008000f00 */
[----:B------:R-:W-:Y:S01]  /*5a10*/  IMAD.U32 R4, RZ, RZ, UR8 ;  /* 0x00000008ff047e24 */ /* 0x000fe2000f8e00ff */
[----:B-----5:R-:W-:Y:S01]  /*5a20*/  MOV R7, UR7 ;  /* 0x0000000700077c02 */ /* 0x020fe20008000f00 */
[----:B------:R-:W-:Y:S01]  /*5a30*/  IMAD.U32 R6, RZ, RZ, UR6 ;  /* 0x00000006ff067e24 */ /* 0x000fe2000f8e00ff */
[----:B--2---:R-:W-:Y:S01]  /*5a40*/  MOV R11, UR5 ;  /* 0x00000005000b7c02 */ /* 0x004fe20008000f00 */
[----:B------:R-:W-:Y:S02]  /*5a50*/  IMAD.U32 R10, RZ, RZ, UR4 ;  /* 0x00000004ff0a7e24 */ /* 0x000fe4000f8e00ff */
[----:B------:R-:W-:Y:S07]  /*5a60*/  LEPC R20, `(.L_x_95) ;  /* 0x000000001014794e */ /* 0x000fee0000000000 */
[----:B-1-3--:R-:W-:Y:S05]  /*5a70*/  CALL.ABS.NOINC R2 ;  /* 0x0000000002007343 */ /* 0x00afea0003c00000 */
.L_x_95:
[----:B------:R-:W-:Y:S05]  /*5a80*/  BSYNC.RECONVERGENT B6 ;  /* 0x0000000000067941 */ /* 0x000fea0003800200 */
.L_x_94:
[-C--:B---3--:R-:W-:Y:S01]  /*5a90*/  F2FP.F16.E5M2.UNPACK_B R83, R148.reuse ;  /* 0x00000094ff53723e */ /* 0x088fe200020004ff */
[----:B------:R-:W-:Y:S05]  /*5aa0*/  WARPSYNC.ALL ;  /* 0x0000000000007948 */ /* 0x000fea0003800000 */
[----:B------:R-:W-:Y:S01]  /*5ab0*/  R2UR UR4, R80 ;  /* 0x00000000500472ca */ /* 0x000fe200000e0000 */
[--C-:B------:R-:W-:Y:S01]  /*5ac0*/  HADD2.F32 R82, -RZ, R83.reuse.H0_H0 ;  /* 0x20000053ff527230 */ /* 0x100fe20000004100 */
[----:B------:R-:W-:Y:S01]  /*5ad0*/  F2FP.F16.E5M2.UNPACK_B R85, R148.H1 ;  /* 0x00000094ff55723e */ /* 0x000fe200030004ff */
[----:B------:R-:W-:Y:S01]  /*5ae0*/  HADD2.F32 R83, -RZ, R83.H1_H1 ;  /* 0x30000053ff537230 */ /* 0x000fe20000004100 */
[-C--:B------:R-:W-:Y:S01]  /*5af0*/  F2FP.F16.E5M2.UNPACK_B R87, R149.reuse ;  /* 0x00000095ff57723e */ /* 0x080fe200020004ff */
[----:B------:R-:W-:Y:S01]  /*5b00*/  BSSY.RECONVERGENT B0, `(.L_x_96) ;  /* 0x000011d000007945 */ /* 0x000fe20003800200 */
[----:B------:R-:W-:Y:S01]  /*5b10*/  F2FP.F16.E5M2.UNPACK_B R89, R149.H1 ;  /* 0x00000095ff59723e */ /* 0x000fe200030004ff */
[----:B------:R-:W-:Y:S01]  /*5b20*/  HADD2.F32 R84, -RZ, R85.H0_H0 ;  /* 0x20000055ff547230 */ /* 0x000fe20000004100 */
[-C--:B------:R-:W-:Y:S01]  /*5b30*/  F2FP.F16.E5M2.UNPACK_B R91, R150.reuse ;  /* 0x00000096ff5b723e */ /* 0x080fe200020004ff */
[----:B------:R-:W-:Y:S01]  /*5b40*/  HADD2.F32 R88, -RZ, R87.H1_H1 ;  /* 0x30000057ff587230 */ /* 0x000fe20000004100 */
[----:B------:R-:W-:Y:S01]  /*5b50*/  F2FP.F16.E5M2.UNPACK_B R93, R150.H1 ;  /* 0x00000096ff5d723e */ /* 0x000fe200030004ff */
[----:B------:R-:W-:Y:S01]  /*5b60*/  HADD2.F32 R86, -RZ, R85.H1_H1 ;  /* 0x30000055ff567230 */ /* 0x000fe20000004100 */
[-C--:B------:R-:W-:Y:S01]  /*5b70*/  F2FP.F16.E5M2.UNPACK_B R95, R151.reuse ;  /* 0x00000097ff5f723e */ /* 0x080fe200020004ff */
[----:B------:R-:W2:Y:S01]  /*5b80*/  LDTM.x64 R4, tmem[UR4] ;  /* 0x00000004000479ee */ /* 0x000ea20008340000 */
[----:B------:R-:W-:Y:S01]  /*5b90*/  F2FP.F16.E5M2.UNPACK_B R97, R151.H1 ;  /* 0x00000097ff61723e */ /* 0x000fe200030004ff */
[----:B------:R-:W-:Y:S01]  /*5ba0*/  HADD2.F32 R85, -RZ, R87.H0_H0 ;  /* 0x20000057ff557230 */ /* 0x000fe20000004100 */
[-C--:B------:R-:W-:Y:S01]  /*5bb0*/  F2FP.F16.E5M2.UNPACK_B R99, R152.reuse ;  /* 0x00000098ff63723e */ /* 0x080fe200020004ff */
[----:B------:R-:W-:Y:S01]  /*5bc0*/  HADD2.F32 R87, -RZ, R89.H0_H0 ;  /* 0x20000059ff577230 */ /* 0x000fe20000004100 */
[----:B------:R-:W-:Y:S01]  /*5bd0*/  F2FP.F16.E5M2.UNPACK_B R101, R152.H1 ;  /* 0x00000098ff65723e */ /* 0x000fe200030004ff */
[----:B------:R-:W-:Y:S01]  /*5be0*/  HADD2.F32 R92, -RZ, R91.H1_H1 ;  /* 0x3000005bff5c7230 */ /* 0x000fe20000004100 */
[----:B------:R-:W-:Y:S01]  /*5bf0*/  SHF.L.U32 R199, R176, 0x4, RZ ;  /* 0x00000004b0c77819 */ /* 0x000fe200000006ff */
[----:B------:R-:W-:Y:S01]  /*5c00*/  HADD2.F32 R96, -RZ, R95.H1_H1 ;  /* 0x3000005fff607230 */ /* 0x000fe20000004100 */
[----:B------:R-:W-:Y:S01]  /*5c10*/  SHF.L.U32 R207, R175, 0x4, RZ ;  /* 0x00000004afcf7819 */ /* 0x000fe200000006ff */
[----:B------:R-:W-:Y:S01]  /*5c20*/  HADD2.F32 R100, -RZ, R99.H1_H1 ;  /* 0x30000063ff647230 */ /* 0x000fe20000004100 */
[----:B------:R-:W-:Y:S01]  /*5c30*/  IADD3 R192, PT, PT, R186, R199, RZ ;  /* 0x000000c7bac07210 */ /* 0x000fe20007ffe0ff */
[----:B------:R-:W-:Y:S01]  /*5c40*/  HADD2.F32 R90, -RZ, R89.H1_H1 ;  /* 0x30000059ff5a7230 */ /* 0x000fe20000004100 */
[----:B------:R-:W-:Y:S01]  /*5c50*/  SHF.L.U32 R205, R184, 0x4, RZ ;  /* 0x00000004b8cd7819 */ /* 0x000fe200000006ff */
[----:B------:R-:W-:Y:S01]  /*5c60*/  HADD2.F32 R89, -RZ, R91.H0_H0 ;  /* 0x2000005bff597230 */ /* 0x000fe20000004100 */
[-C--:B------:R-:W-:Y:S01]  /*5c70*/  F2FP.F16.E5M2.UNPACK_B R103, R153.reuse ;  /* 0x00000099ff67723e */ /* 0x080fe200020004ff */
[--C-:B------:R-:W-:Y:S01]  /*5c80*/  HADD2.F32 R91, -RZ, R93.reuse.H0_H0 ;  /* 0x2000005dff5b7230 */ /* 0x100fe20000004100 */
[----:B------:R-:W-:Y:S01]  /*5c90*/  IADD3 R194, PT, PT, R205, R192, RZ ;  /* 0x000000c0cdc27210 */ /* 0x000fe20007ffe0ff */
[----:B------:R-:W-:Y:S01]  /*5ca0*/  HADD2.F32 R94, -RZ, R93.H1_H1 ;  /* 0x3000005dff5e7230 */ /* 0x000fe20000004100 */
[----:B------:R-:W-:Y:S01]  /*5cb0*/  F2FP.F16.E5M2.UNPACK_B R105, R153.H1 ;  /* 0x00000099ff69723e */ /* 0x000fe200030004ff */
[----:B------:R-:W-:Y:S01]  /*5cc0*/  HADD2.F32 R93, -RZ, R95.H0_H0 ;  /* 0x2000005fff5d7230 */ /* 0x000fe20000004100 */
[-C--:B------:R-:W-:Y:S01]  /*5cd0*/  F2FP.F16.E5M2.UNPACK_B R107, R154.reuse ;  /* 0x0000009aff6b723e */ /* 0x080fe200020004ff */
[----:B------:R-:W-:Y:S01]  /*5ce0*/  HADD2.F32 R104, -RZ, R103.H1_H1 ;  /* 0x30000067ff687230 */ /* 0x000fe20000004100 */
[----:B------:R-:W-:Y:S01]  /*5cf0*/  F2FP.F16.E5M2.UNPACK_B R109, R154.H1 ;  /* 0x0000009aff6d723e */ /* 0x000fe200030004ff */
[C---:B--2---:R-:W-:Y:S01]  /*5d00*/  FMUL R0, R78.reuse, R4 ;  /* 0x000000044e007220 */ /* 0x044fe20000400000 */
[C---:B-1----:R-:W-:Y:S01]  /*5d10*/  FMUL R2, R78.reuse, R5 ;  /* 0x000000054e027220 */ /* 0x042fe20000400000 */
[C---:B------:R-:W-:Y:S01]  /*5d20*/  FMUL R4, R78.reuse, R8 ;  /* 0x000000084e047220 */ /* 0x040fe20000400000 */
[C---:B------:R-:W-:Y:S01]  /*5d30*/  FMUL R5, R78.reuse, R9 ;  /* 0x000000094e057220 */ /* 0x040fe20000400000 */
[C---:B------:R-:W-:Y:S01]  /*5d40*/  FFMA R0, R81.reuse, R82, R0 ;  /* 0x0000005251007223 */ /* 0x040fe20000000000 */
[C---:B------:R-:W-:Y:S01]  /*5d50*/  FFMA R2, R81.reuse, R83, R2 ;  /* 0x0000005351027223 */ /* 0x040fe20000000002 */
[C---:B------:R-:W-:Y:S01]  /*5d60*/  FMUL R8, R78.reuse, R12 ;  /* 0x0000000c4e087220 */ /* 0x040fe20000400000 */
[C---:B------:R-:W-:Y:S01]  /*5d70*/  FMUL R9, R78.reuse, R13 ;  /* 0x0000000d4e097220 */ /* 0x040fe20000400000 */
[C---:B------:R-:W-:Y:S01]  /*5d80*/  FMUL R12, R78.reuse, R16 ;  /* 0x000000104e0c7220 */ /* 0x040fe20000400000 */
[C---:B------:R-:W-:Y:S01]  /*5d90*/  FMUL R13, R78.reuse, R17 ;  /* 0x000000114e0d7220 */ /* 0x040fe20000400000 */
[C---:B------:R-:W-:Y:S01]  /*5da0*/  FMUL R16, R78.reuse, R20 ;  /* 0x000000144e107220 */ /* 0x040fe20000400000 */
[C---:B------:R-:W-:Y:S01]  /*5db0*/  FMUL R17, R78.reuse, R21 ;  /* 0x000000154e117220 */ /* 0x040fe20000400000 */
[C---:B------:R-:W-:Y:S01]  /*5dc0*/  FMUL R20, R78.reuse, R24 ;  /* 0x000000184e147220 */ /* 0x040fe20000400000 */
[C---:B------:R-:W-:Y:S01]  /*5dd0*/  FMUL R21, R78.reuse, R25 ;  /* 0x000000194e157220 */ /* 0x040fe20000400000 */
[----:B------:R-:W-:Y:S02]  /*5de0*/  HADD2.F32 R108, -RZ, R107.H1_H1 ;  /* 0x3000006bff6c7230 */ /* 0x000fe40000004100 */
[C---:B------:R-:W-:Y:S01]  /*5df0*/  FMUL R24, R78.reuse, R28 ;  /* 0x0000001c4e187220 */ /* 0x040fe20000400000 */
[C---:B------:R-:W-:Y:S01]  /*5e00*/  FMUL R25, R78.reuse, R29 ;  /* 0x0000001d4e197220 */ /* 0x040fe20000400000 */
[C---:B------:R-:W-:Y:S01]  /*5e10*/  FMUL R28, R78.reuse, R32 ;  /* 0x000000204e1c7220 */ /* 0x040fe20000400000 */
[C---:B------:R-:W-:Y:S01]  /*5e20*/  FMUL R29, R78.reuse, R33 ;  /* 0x000000214e1d7220 */ /* 0x040fe20000400000 */
[C---:B------:R-:W-:Y:S01]  /*5e30*/  FMUL R32, R78.reuse, R36 ;  /* 0x000000244e207220 */ /* 0x040fe20000400000 */
[----:B------:R-:W-:Y:S01]  /*5e40*/  F2FP.F16.E5M2.UNPACK_B R111, R155 ;  /* 0x0000009bff6f723e */ /* 0x000fe200020004ff */
[C---:B------:R-:W-:Y:S01]  /*5e50*/  FMUL R33, R78.reuse, R37 ;  /* 0x000000254e217220 */ /* 0x040fe20000400000 */
[C---:B------:R-:W-:Y:S01]  /*5e60*/  FMUL R36, R78.reuse, R40 ;  /* 0x000000284e247220 */ /* 0x040fe20000400000 */
[----:B------:R-:W-:Y:S01]  /*5e70*/  F2FP.F16.E5M2.UNPACK_B R113, R155.H1 ;  /* 0x0000009bff71723e */ /* 0x000fe200030004ff */
[C---:B------:R-:W-:Y:S01]  /*5e80*/  FMUL R37, R78.reuse, R41 ;  /* 0x000000294e257220 */ /* 0x040fe20000400000 */
[----:B------:R-:W-:Y:S02]  /*5e90*/  HADD2.F32 R112, -RZ, R111.H1_H1 ;  /* 0x3000006fff707230 */ /* 0x000fe40000004100 */
        /* <DEDUP_REMOVED lines=26> */
[C---:B------:R-:W-:Y:S01]  /*6040*/  FFMA R3, R81.reuse, R84, R3 ;  /* 0x0000005451037223 */ /* 0x040fe20000000003 */
[C---:B------:R-:W-:Y:S01]  /*6050*/  FFMA R7, R81.reuse, R86, R7 ;  /* 0x0000005651077223 */ /* 0x040fe20000000007 */
[----:B------:R-:W-:Y:S01]  /*6060*/  F2FP.F16.E5M2.UNPACK_B R131, R160 ;  /* 0x000000a0ff83723e */ /* 0x000fe200020004ff */
[C---:B------:R-:W-:Y:S01]  /*6070*/  FFMA R4, R81.reuse, R85, R4 ;  /* 0x0000005551047223 */ /* 0x040fe20000000004 */
[C---:B------:R-:W-:Y:S01]  /*6080*/  FFMA R5, R81.reuse, R88, R5 ;  /* 0x0000005851057223 */ /* 0x040fe20000000005 */
[----:B------:R-:W-:Y:S01]  /*6090*/  F2FP.F16.E5M2.UNPACK_B R133, R160.H1 ;  /* 0x000000a0ff85723e */ /* 0x000fe200030004ff */
[----:B------:R-:W-:Y:S01]  /*60a0*/  FFMA R6, R81, R87, R6 ;  /* 0x0000005751067223 */ /* 0x000fe20000000006 */
[----:B------:R-:W-:Y:S01]  /*60b0*/  F2FP.SATFINITE.E5M2.F32.PACK_AB_MERGE_C R195, R7, R3, RZ ;  /* 0x0000000307c3723e */ /* 0x000fe200048060ff */
[----:B------:R-:W-:Y:S02]  /*60c0*/  HADD2.F32 R128, -RZ, R127.H1_H1 ;  /* 0x3000007fff807230 */ /* 0x000fe40000004100 */
[----:B------:R-:W-:Y:S01]  /*60d0*/  FMUL R11, R78, R11 ;  /* 0x0000000b4e0b7220 */ /* 0x000fe20000400000 */
[----:B------:R-:W-:Y:S01]  /*60e0*/  HADD2.F32 R132, -RZ, R131.H1_H1 ;  /* 0x30000083ff847230 */ /* 0x000fe20000004100 */
[----:B------:R-:W-:Y:S01]  /*60f0*/  F2FP.SATFINITE.E5M2.F32.PACK_AB_MERGE_C R200, R2, R0, R195 ;  /* 0x0000000002c8723e */ /* 0x000fe200048060c3 */
[----:B------:R-:W-:Y:S01]  /*6100*/  FMUL R10, R78, R14 ;  /* 0x0000000e4e0a7220 */ /* 0x000fe20000400000 */
[----:B------:R-:W-:Y:S01]  /*6110*/  IADD3 R195, PT, PT, R186, R207, RZ ;  /* 0x000000cfbac37210 */ /* 0x000fe20007ffe0ff */
[C---:B------:R-:W-:Y:S01]  /*6120*/  FFMA R11, R81.reuse, R90, R11 ;  /* 0x0000005a510b7223 */ /* 0x040fe2000000000b */
[C---:B------:R-:W-:Y:S01]  /*6130*/  FFMA R8, R81.reuse, R89, R8 ;  /* 0x0000005951087223 */ /* 0x040fe20000000008 */
[C---:B------:R-:W-:Y:S01]  /*6140*/  FFMA R9, R81.reuse, R92, R9 ;  /* 0x0000005c51097223 */ /* 0x040fe20000000009 */
[--C-:B------:R-:W-:Y:S02]  /*6150*/  HADD2.F32 R95, -RZ, R97.reuse.H0_H0 ;  /* 0x20000061ff5f7230 */ /* 0x100fe40000004100 */
[----:B------:R-:W-:Y:S01]  /*6160*/  FFMA R10, R81, R91, R10 ;  /* 0x0000005b510a7223 */ /* 0x000fe2000000000a */
[----:B------:R-:W-:Y:S01]  /*6170*/  F2FP.SATFINITE.E5M2.F32.PACK_AB_MERGE_C R201, R11, R6, RZ ;  /* 0x000000060bc9723e */ /* 0x000fe200048060ff */
[C---:B------:R-:W-:Y:S01]  /*6180*/  FMUL R15, R78.reuse, R15 ;  /* 0x0000000f4e0f7220 */ /* 0x040fe20000400000 */
[----:B------:R-:W-:Y:S02]  /*6190*/  HADD2.F32 R98, -RZ, R97.H1_H1 ;  /* 0x30000061ff627230 */ /* 0x000fe40000004100 */
[C---:B------:R-:W-:Y:S01]  /*61a0*/  FMUL R14, R78.reuse, R18 ;  /* 0x000000124e0e7220 */ /* 0x040fe20000400000 */
[----:B------:R-:W-:Y:S01]  /*61b0*/  F2FP.SATFINITE.E5M2.F32.PACK_AB_MERGE_C R201, R5, R4, R201 ;  /* 0x0000000405c9723e */ /* 0x000fe200048060c9 */
[----:B------:R-:W-:Y:S02]  /*61c0*/  HADD2.F32 R97, -RZ, R99.H0_H0 ;  /* 0x20000063ff617230 */ /* 0x000fe40000004100 */
[C---:B------:R-:W-:Y:S01]  /*61d0*/  FFMA R15, R81.reuse, R94, R15 ;  /* 0x0000005e510f7223 */ /* 0x040fe2000000000f */
[C---:B------:R-:W-:Y:S01]  /*61e0*/  FFMA R12, R81.reuse, R93, R12 ;  /* 0x0000005d510c7223 */ /* 0x040fe2000000000c */
[----:B------:R-:W-:Y:S01]  /*61f0*/  FFMA R13, R81, R96, R13 ;  /* 0x00000060510d7223 */ /* 0x000fe2000000000d */
[----:B------:R-:W-:Y:S01]  /*6200*/  F2FP.F16.E5M2.UNPACK_B R135, R161 ;  /* 0x000000a1ff87723e */ /* 0x000fe200020004ff */
[--C-:B------:R-:W-:Y:S01]  /*6210*/  HADD2.F32 R99, -RZ, R101.reuse.H0_H0 ;  /* 0x20000065ff637230 */ /* 0x100fe20000004100 */
[----:B------:R-:W-:Y:S01]  /*6220*/  F2FP.SATFINITE.E5M2.F32.PACK_AB_MERGE_C R202, R15, R10, RZ ;  /* 0x0000000a0fca723e */ /* 0x000fe200048060ff */
[----:B------:R-:W-:Y:S01]  /*6230*/  FFMA R14, R81, R95, R14 ;  /* 0x0000005f510e7223 */ /* 0x000fe2000000000e */
[C---:B------:R-:W-:Y:S01]  /*6240*/  FMUL R19, R78.reuse, R19 ;  /* 0x000000134e137220 */ /* 0x040fe20000400000 */
[----:B------:R-:W-:Y:S01]  /*6250*/  HADD2.F32 R102, -RZ, R101.H1_H1 ;  /* 0x30000065ff667230 */ /* 0x000fe20000004100 */
[----:B------:R-:W-:Y:S01]  /*6260*/  F2FP.SATFINITE.E5M2.F32.PACK_AB_MERGE_C R202, R9, R8, R202 ;  /* 0x0000000809ca723e */ /* 0x000fe200048060ca */
[----:B------:R-:W-:Y:S02]  /*6270*/  HADD2.F32 R101, -RZ, R103.H0_H0 ;  /* 0x20000067ff657230 */ /* 0x000fe40000004100 */
[C---:B------:R-:W-:Y:S01]  /*6280*/  FFMA R19, R81.reuse, R98, R19 ;  /* 0x0000006251137223 */ /* 0x040fe20000000013 */
[C---:B------:R-:W-:Y:S01]  /*6290*/  FFMA R16, R81.reuse, R97, R16 ;  /* 0x0000006151107223 */ /* 0x040fe20000000010 */
[----:B------:R-:W-:Y:S01]  /*62a0*/  FFMA R17, R81, R100, R17 ;  /* 0x0000006451117223 */ /* 0x000fe20000000011 */
[----:B------:R-:W-:Y:S02]  /*62b0*/  HADD2.F32 R136, -RZ, R135.H1_H1 ;  /* 0x30000087ff887230 */ /* 0x000fe40000004100 */
[C---:B------:R-:W-:Y:S01]  /*62c0*/  FMUL R18, R78.reuse, R22 ;  /* 0x000000164e127220 */ /* 0x040fe20000400000 */
[----:B------:R-:W-:Y:S01]  /*62d0*/  F2FP.F16.E5M2.UNPACK_B R137, R161.H1 ;  /* 0x000000a1ff89723e */ /* 0x000fe200030004ff */
[C---:B------:R-:W-:Y:S01]  /*62e0*/  FMUL R23, R78.reuse, R23 ;  /* 0x000000174e177220 */ /* 0x040fe20000400000 */
[--C-:B------:R-:W-:Y:S01]  /*62f0*/  HADD2.F32 R103, -RZ, R105.reuse.H0_H0 ;  /* 0x20000069ff677230 */ /* 0x100fe20000004100 */
[----:B------:R-:W-:Y:S01]  /*6300*/  F2FP.SATFINITE.E5M2.F32.PACK_AB_MERGE_C R203, R19, R14, RZ ;  /* 0x0000000e13cb723e */ /* 0x000fe200048060ff */
[C---:B------:R-:W-:Y:S01]  /*6310*/  FFMA R18, R81.reuse, R99, R18 ;  /* 0x0000006351127223 */ /* 0x040fe20000000012 */
[C---:B------:R-:W-:Y:S01]  /*6320*/  FFMA R23, R81.reuse, R102, R23 ;  /* 0x0000006651177223 */ /* 0x040fe20000000017 */
[----:B------:R-:W-:Y:S01]  /*6330*/  FFMA R20, R81, R101, R20 ;  /* 0x0000006551147223 */ /* 0x000fe20000000014 */
[----:B------:R-:W-:Y:S01]  /*6340*/  F2FP.F16.E5M2.UNPACK_B R139, R162 ;  /* 0x000000a2ff8b723e */ /* 0x000fe200020004ff */
[----:B------:R-:W-:Y:S01]  /*6350*/  HADD2.F32 R106, -RZ, R105.H1_H1 ;  /* 0x30000069ff6a7230 */ /* 0x000fe20000004100 */
[----:B------:R-:W-:Y:S01]  /*6360*/  F2FP.SATFINITE.E5M2.F32.PACK_AB_MERGE_C R203, R13, R12, R203 ;  /* 0x0000000c0dcb723e */ /* 0x000fe200048060cb */
[----:B------:R-:W-:Y:S01]  /*6370*/  FFMA R21, R81, R104, R21 ;  /* 0x0000006851157223 */ /* 0x000fe20000000015 */
[----:B------:R-:W-:Y:S01]  /*6380*/  F2FP.SATFINITE.E5M2.F32.PACK_AB_MERGE_C R208, R23, R18, RZ ;  /* 0x0000001217d0723e */ /* 0x000fe200048060ff */
[----:B------:R-:W-:Y:S02]  /*6390*/  HADD2.F32 R105, -RZ, R107.H0_H0 ;  /* 0x2000006bff697230 */ /* 0x000fe40000004100 */
[C---:B------:R-:W-:Y:S01]  /*63a0*/  FMUL R22, R78.reuse, R26 ;  /* 0x0000001a4e167220 */ /* 0x040fe20000400000 */
[----:B------:R1:W-:Y:S01]  /*63b0*/  STS.128 [R172+UR49+0x8200], R200 ;  /* 0x008200c8ac007988 */ /* 0x0003e20008000c31 */
[----:B------:R-:W-:Y:S01]  /*63c0*/  F2FP.SATFINITE.E5M2.F32.PACK_AB_MERGE_C R208, R17, R16, R208 ;  /* 0x0000001011d0723e */ /* 0x000fe200048060d0 */
[----:B------:R-:W-:Y:S02]  /*63d0*/  HADD2.F32 R140, -RZ, R139.H1_H1 ;  /* 0x3000008bff8c7230 */ /* 0x000fe40000004100 */
[C---:B------:R-:W-:Y:S01]  /*63e0*/  FFMA R22, R81.reuse, R103, R22 ;  /* 0x0000006751167223 */ /* 0x040fe20000000016 */
[C---:B------:R-:W-:Y:S01]  /*63f0*/  FMUL R27, R78.reuse, R27 ;  /* 0x0000001b4e1b7220 */ /* 0x040fe20000400000 */
[--C-:B------:R-:W-:Y:S02]  /*6400*/  HADD2.F32 R107, -RZ, R109.reuse.H0_H0 ;  /* 0x2000006dff6b7230 */ /* 0x100fe40000004100 */
[C---:B------:R-:W-:Y:S01]  /*6410*/  FMUL R26, R78.reuse, R30 ;  /* 0x0000001e4e1a7220 */ /* 0x040fe20000400000 */
[----:B------:R-:W-:Y:S02]  /*6420*/  HADD2.F32 R110, -RZ, R109.H1_H1 ;  /* 0x3000006dff6e7230 */ /* 0x000fe40000004100 */
[C---:B------:R-:W-:Y:S01]  /*6430*/  FFMA R27, R81.reuse, R106, R27 ;  /* 0x0000006a511b7223 */ /* 0x040fe2000000001b */
[C---:B------:R-:W-:Y:S01]  /*6440*/  FFMA R24, R81.reuse, R105, R24 ;  /* 0x0000006951187223 */ /* 0x040fe20000000018 */
[----:B------:R-:W-:Y:S01]  /*6450*/  FFMA R25, R81, R108, R25 ;  /* 0x0000006c51197223 */ /* 0x000fe20000000019 */
[----:B------:R-:W-:Y:S01]  /*6460*/  F2FP.F16.E5M2.UNPACK_B R141, R162.H1 ;  /* 0x000000a2ff8d723e */ /* 0x000fe200030004ff */
[----:B------:R-:W-:Y:S01]  /*6470*/  HADD2.F32 R109, -RZ, R111.H0_H0 ;  /* 0x2000006fff6d7230 */ /* 0x000fe20000004100 */
[----:B------:R-:W-:Y:S01]  /*6480*/  F2FP.SATFINITE.E5M2.F32.PACK_AB_MERGE_C R209, R27, R22, RZ ;  /* 0x000000161bd1723e */ /* 0x000fe200048060ff */
[----:B------:R-:W-:Y:S01]  /*6490*/  FFMA R26, R81, R107, R26 ;  /* 0x0000006b511a7223 */ /* 0x000fe2000000001a */
[C---:B------:R-:W-:Y:S01]  /*64a0*/  FMUL R31, R78.reuse, R31 ;  /* 0x0000001f4e1f7220 */ /* 0x040fe20000400000 */
[--C-:B------:R-:W-:Y:S01]  /*64b0*/  HADD2.F32 R111, -RZ, R113.reuse.H0_H0 ;  /* 0x20000071ff6f7230 */ /* 0x100fe20000004100 */
[----:B------:R-:W-:Y:S01]  /*64c0*/  F2FP.SATFINITE.E5M2.F32.PACK_AB_MERGE_C R209, R21, R20, R209 ;  /* 0x0000001415d1723e */ /* 0x000fe200048060d1 */
[----:B------:R-:W-:Y:S02]  /*64d0*/  HADD2.F32 R114, -RZ, R113.H1_H1 ;  /* 0x30000071ff727230 */ /* 0x000fe40000004100 */
[C---:B------:R-:W-:Y:S01]  /*64e0*/  FFMA R31, R81.reuse, R110, R31 ;  /* 0x0000006e511f7223 */ /* 0x040fe2000000001f */
[C---:B------:R-:W-:Y:S01]  /*64f0*/  FFMA R28, R81.reuse, R109, R28 ;  /* 0x0000006d511c7223 */ /* 0x040fe2000000001c */
[----:B------:R-:W-:Y:S01]  /*6500*/  FFMA R29, R81, R112, R29 ;  /* 0x00000070511d7223 */ /* 0x000fe2000000001d */
[----:B------:R-:W-:Y:S02]  /*6510*/  HADD2.F32 R113, -RZ, R115.H0_H0 ;  /* 0x20000073ff717230 */ /* 0x000fe40000004100 */
[C---:B------:R-:W-:Y:S01]  /*6520*/  FMUL R30, R78.reuse, R34 ;  /* 0x000000224e1e7220 */ /* 0x040fe20000400000 */
[----:B------:R-:W-:Y:S01]  /*6530*/  F2FP.F16.E5M2.UNPACK_B R143, R163 ;  /* 0x000000a3ff8f723e */ /* 0x000fe200020004ff */
[C---:B------:R-:W-:Y:S01]  /*6540*/  FMUL R35, R78.reuse, R35 ;  /* 0x000000234e237220 */ /* 0x040fe20000400000 */
[----:B------:R-:W-:Y:S01]  /*6550*/  HADD2.F32 R115, -RZ, R117.H0_H0 ;  /* 0x20000075ff737230 */ /* 0x000fe20000004100 */
[----:B------:R-:W-:Y:S01]  /*6560*/  F2FP.SATFINITE.E5M2.F32.PACK_AB_MERGE_C R210, R31, R26, RZ ;  /* 0x0000001a1fd2723e */ /* 0x000fe200048060ff */
[C---:B------:R-:W-:Y:S01]  /*6570*/  FFMA R30, R81.reuse, R111, R30 ;  /* 0x0000006f511e7223 */ /* 0x040fe2000000001e */
[C---:B------:R-:W-:Y:S01]  /*6580*/  FFMA R35, R81.reuse, R114, R35 ;  /* 0x0000007251237223 */ /* 0x040fe20000000023 */
[C---:B------:R-:W-:Y:S01]  /*6590*/  FFMA R32, R81.reuse, R113, R32 ;  /* 0x0000007151207223 */ /* 0x040fe20000000020 */
[----:B------:R-:W-:Y:S01]  /*65a0*/  F2FP.F16.E5M2.UNPACK_B R145, R163.H1 ;  /* 0x000000a3ff91723e */ /* 0x000fe200030004ff */
[----:B------:R-:W-:Y:S01]  /*65b0*/  FFMA R33, R81, R116, R33 ;  /* 0x0000007451217223 */ /* 0x000fe20000000021 */
[----:B------:R-:W-:Y:S01]  /*65c0*/  F2FP.SATFINITE.E5M2.F32.PACK_AB_MERGE_C R210, R25, R24, R210 ;  /* 0x0000001819d2723e */ /* 0x000fe200048060d2 */
[----:B------:R-:W-:Y:S01]  /*65d0*/  HADD2.F32 R144, -RZ, R143.H1_H1 ;  /* 0x3000008fff907230 */ /* 0x000fe20000004100 */
[----:B------:R-:W-:Y:S01]  /*65e0*/  F2FP.SATFINITE.E5M2.F32.PACK_AB_MERGE_C R211, R35, R30, RZ ;  /* 0x0000001e23d3723e */ /* 0x000fe200048060ff */
[----:B------:R-:W-:Y:S02]  /*65f0*/  HADD2.F32 R118, -RZ, R117.H1_H1 ;  /* 0x30000075ff767230 */ /* 0x000fe40000004100 */
[C---:B------:R-:W-:Y:S01]  /*6600*/  FMUL R34, R78.reuse, R38 ;  /* 0x000000264e227220 */ /* 0x040fe20000400000 */
[----:B------:R-:W-:Y:S01]  /*6610*/  HADD2.F32 R117, -RZ, R119.H0_H0 ;  /* 0x20000077ff757230 */ /* 0x000fe20000004100 */
[----:B------:R-:W-:Y:S01]  /*6620*/  F2FP.SATFINITE.E5M2.F32.PACK_AB_MERGE_C R211, R29, R28, R211 ;  /* 0x0000001c1dd3723e */ /* 0x000fe200048060d3 */
[C---:B------:R-:W-:Y:S01]  /*6630*/  FMUL R39, R78.reuse, R39 ;  /* 0x000000274e277220 */ /* 0x040fe20000400000 */
[--C-:B------:R-:W-:Y:S02]  /*6640*/  HADD2.F32 R119, -RZ, R121.reuse.H0_H0 ;  /* 0x20000079ff777230 */ /* 0x100fe40000004100 */
[C---:B------:R-:W-:Y:S01]  /*6650*/  FFMA R34, R81.reuse, R115, R34 ;  /* 0x0000007351227223 */ /* 0x040fe20000000022 */
[----:B------:R-:W-:Y:S01]  /*6660*/  HADD2.F32 R122, -RZ, R121.H1_H1 ;  /* 0x30000079ff7a7230 */ /* 0x000fe20000004100 */
[----:B------:R1:W-:Y:S01]  /*6670*/  STS.128 [R192+0x8010], R208 ;  /* 0x008010d0c0007388 */ /* 0x0003e20000000c00 */
[----:B------:R-:W-:Y:S02]  /*6680*/  HADD2.F32 R121, -RZ, R123.H0_H0 ;  /* 0x2000007bff797230 */ /* 0x000fe40000004100 */
[C---:B------:R-:W-:Y:S01]  /*6690*/  FFMA R39, R81.reuse, R118, R39 ;  /* 0x0000007651277223 */ /* 0x040fe20000000027 */
[C---:B------:R-:W-:Y:S01]  /*66a0*/  FFMA R36, R81.reuse, R117, R36 ;  /* 0x0000007551247223 */ /* 0x040fe20000000024 */
[----:B------:R-:W-:Y:S01]  /*66b0*/  FFMA R37, R81, R120, R37 ;  /* 0x0000007851257223 */ /* 0x000fe20000000025 */
[C---:B------:R-:W-:Y:S01]  /*66c0*/  FMUL R38, R78.reuse, R42 ;  /* 0x0000002a4e267220 */ /* 0x040fe20000400000 */
[----:B------:R-:W-:Y:S01]  /*66d0*/  ISETP.NE.AND P0, PT, R189, RZ, PT ;  /* 0x000000ffbd00720c */ /* 0x000fe20003f05270 */
[C---:B------:R-:W-:Y:S01]  /*66e0*/  FMUL R43, R78.reuse, R43 ;  /* 0x0000002b4e2b7220 */ /* 0x040fe20000400000 */
[--C-:B------:R-:W-:Y:S01]  /*66f0*/  HADD2.F32 R123, -RZ, R125.reuse.H0_H0 ;  /* 0x2000007dff7b7230 */ /* 0x100fe20000004100 */
[----:B------:R-:W-:Y:S01]  /*6700*/  F2FP.SATFINITE.E5M2.F32.PACK_AB_MERGE_C R212, R39, R34, RZ ;  /* 0x0000002227d4723e */ /* 0x000fe200048060ff */
[C---:B------:R-:W-:Y:S01]  /*6710*/  FFMA R38, R81.reuse, R119, R38 ;  /* 0x0000007751267223 */ /* 0x040fe20000000026 */
[C---:B------:R-:W-:Y:S01]  /*6720*/  FFMA R43, R81.reuse, R122, R43 ;  /* 0x0000007a512b7223 */ /* 0x040fe2000000002b */
[----:B------:R-:W-:Y:S01]  /*6730*/  FFMA R40, R81, R121, R40 ;  /* 0x0000007951287223 */ /* 0x000fe20000000028 */
[----:B------:R-:W-:Y:S01]  /*6740*/  F2FP.SATFINITE.E5M2.F32.PACK_AB_MERGE_C R212, R33, R32, R212 ;  /* 0x0000002021d4723e */ /* 0x000fe200048060d4 */
[----:B------:R-:W-:Y:S01]  /*6750*/  FFMA R41, R81, R124, R41 ;  /* 0x0000007c51297223 */ /* 0x000fe20000000029 */
[----:B------:R-:W-:Y:S01]  /*6760*/  HADD2.F32 R126, -RZ, R125.H1_H1 ;  /* 0x3000007dff7e7230 */ /* 0x000fe20000004100 */
[----:B------:R-:W-:Y:S01]  /*6770*/  F2FP.SATFINITE.E5M2.F32.PACK_AB_MERGE_C R213, R43, R38, RZ ;  /* 0x000000262bd5723e */ /* 0x000fe200048060ff */
[----:B------:R-:W-:Y:S02]  /*6780*/  HADD2.F32 R125, -RZ, R127.H0_H0 ;  /* 0x2000007fff7d7230 */ /* 0x000fe40000004100 */
[C---:B------:R-:W-:Y:S01]  /*6790*/  FMUL R42, R78.reuse, R46 ;  /* 0x0000002e4e2a7220 */ /* 0x040fe20000400000 */
[----:B------:R-:W-:Y:S01]  /*67a0*/  FMUL R47, R78, R47 ;  /* 0x0000002f4e2f7220 */ /* 0x000fe20000400000 */
[--C-:B------:R-:W-:Y:S01]  /*67b0*/  HADD2.F32 R127, -RZ, R129.reuse.H0_H0 ;  /* 0x20000081ff7f7230 */ /* 0x100fe20000004100 */
[----:B------:R-:W-:Y:S01]  /*67c0*/  F2FP.SATFINITE.E5M2.F32.PACK_AB_MERGE_C R213, R37, R36, R213 ;  /* 0x0000002425d5723e */ /* 0x000fe200048060d5 */
[C---:B------:R-:W-:Y:S01]  /*67d0*/  FFMA R42, R81.reuse, R123, R42 ;  /* 0x0000007b512a7223 */ /* 0x040fe2000000002a */
[C---:B------:R-:W-:Y:S01]  /*67e0*/  FFMA R47, R81.reuse, R126, R47 ;  /* 0x0000007e512f7223 */ /* 0x040fe2000000002f */
[C---:B------:R-:W-:Y:S01]  /*67f0*/  FFMA R44, R81.reuse, R125, R44 ;  /* 0x0000007d512c7223 */ /* 0x040fe2000000002c */
[----:B------:R-:W-:Y:S01]  /*6800*/  ISETP.NE.AND P6, PT, R198, RZ, PT ;  /* 0x000000ffc600720c */ /* 0x000fe20003fc5270 */
[----:B------:R-:W-:Y:S01]  /*6810*/  FFMA R45, R81, R128, R45 ;  /* 0x00000080512d7223 */ /* 0x000fe2000000002d */
[----:B------:R-:W-:Y:S01]  /*6820*/  HADD2.F32 R130, -RZ, R129.H1_H1 ;  /* 0x30000081ff827230 */ /* 0x000fe20000004100 */
[----:B------:R-:W-:Y:S01]  /*6830*/  F2FP.SATFINITE.E5M2.F32.PACK_AB_MERGE_C R214, R47, R42, RZ ;  /* 0x0000002a2fd6723e */ /* 0x000fe200048060ff */
[----:B------:R-:W-:Y:S02]  /*6840*/  HADD2.F32 R129, -RZ, R131.H0_H0 ;  /* 0x20000083ff817230 */ /* 0x000fe40000004100 */
[C---:B------:R-:W-:Y:S01]  /*6850*/  FMUL R46, R78.reuse, R50 ;  /* 0x000000324e2e7220 */ /* 0x040fe20000400000 */
[C---:B------:R-:W-:Y:S01]  /*6860*/  FMUL R51, R78.reuse, R51 ;  /* 0x000000334e337220 */ /* 0x040fe20000400000 */
[--C-:B------:R-:W-:Y:S02]  /*6870*/  HADD2.F32 R131, -RZ, R133.reuse.H0_H0 ;  /* 0x20000085ff837230 */ /* 0x100fe40000004100 */
[C---:B------:R-:W-:Y:S01]  /*6880*/  FMUL R50, R78.reuse, R54 ;  /* 0x000000364e327220 */ /* 0x040fe20000400000 */
[C---:B------:R-:W-:Y:S01]  /*6890*/  FFMA R46, R81.reuse, R127, R46 ;  /* 0x0000007f512e7223 */ /* 0x040fe2000000002e */
[----:B------:R-:W-:Y:S02]  /*68a0*/  HADD2.F32 R134, -RZ, R133.H1_H1 ;  /* 0x30000085ff867230 */ /* 0x000fe40000004100 */
[C---:B------:R-:W-:Y:S01]  /*68b0*/  FFMA R51, R81.reuse, R130, R51 ;  /* 0x0000008251337223 */ /* 0x040fe20000000033 */
[----:B------:R-:W-:Y:S02]  /*68c0*/  HADD2.F32 R133, -RZ, R135.H0_H0 ;  /* 0x20000087ff857230 */ /* 0x000fe40000004100 */
[C---:B------:R-:W-:Y:S01]  /*68d0*/  FMUL R55, R78.reuse, R55 ;  /* 0x000000374e377220 */ /* 0x040fe20000400000 */
[C---:B------:R-:W-:Y:S01]  /*68e0*/  FFMA R48, R81.reuse, R129, R48 ;  /* 0x0000008151307223 */ /* 0x040fe20000000030 */
[C---:B------:R-:W-:Y:S01]  /*68f0*/  FFMA R49, R81.reuse, R132, R49 ;  /* 0x0000008451317223 */ /* 0x040fe20000000031 */
[--C-:B------:R-:W-:Y:S02]  /*6900*/  HADD2.F32 R135, -RZ, R137.reuse.H0_H0 ;  /* 0x20000089ff877230 */ /* 0x100fe40000004100 */
[C---:B------:R-:W-:Y:S01]  /*6910*/  FFMA R50, R81.reuse, R131, R50 ;  /* 0x0000008351327223 */ /* 0x040fe20000000032 */
[----:B------:R-:W-:Y:S02]  /*6920*/  HADD2.F32 R138, -RZ, R137.H1_H1 ;  /* 0x30000089ff8a7230 */ /* 0x000fe40000004100 */
[C---:B------:R-:W-:Y:S01]  /*6930*/  FMUL R54, R78.reuse, R58 ;  /* 0x0000003a4e367220 */ /* 0x040fe20000400000 */
[----:B------:R-:W-:Y:S02]  /*6940*/  HADD2.F32 R137, -RZ, R139.H0_H0 ;  /* 0x2000008bff897230 */ /* 0x000fe40000004100 */
[C---:B------:R-:W-:Y:S01]  /*6950*/  FFMA R55, R81.reuse, R134, R55 ;  /* 0x0000008651377223 */ /* 0x040fe20000000037 */
        /* <DEDUP_REMOVED lines=16> */
[----:B------:R-:W-:Y:S01]  /*6a60*/  FFMA R63, R81, R142, R63 ;  /* 0x0000008e513f7223 */ /* 0x000fe2000000003f */
[----:B------:R-:W-:Y:S01]  /*6a70*/  FMUL R67, R78, R67 ;  /* 0x000000434e437220 */ /* 0x000fe20000400000 */
[----:B------:R-:W-:Y:S01]  /*6a80*/  F2FP.SATFINITE.E5M2.F32.PACK_AB_MERGE_C R215, R51, R46, RZ ;  /* 0x0000002e33d7723e */ /* 0x000fe200048060ff */
[C---:B------:R-:W-:Y:S01]  /*6a90*/  FFMA R60, R81.reuse, R141, R60 ;  /* 0x0000008d513c7223 */ /* 0x040fe2000000003c */
[C---:B------:R-:W-:Y:S01]  /*6aa0*/  FFMA R61, R81.reuse, R144, R61 ;  /* 0x00000090513d7223 */ /* 0x040fe2000000003d */
[C---:B------:R-:W-:Y:S01]  /*6ab0*/  FFMA R62, R81.reuse, R143, R62 ;  /* 0x0000008f513e7223 */ /* 0x040fe2000000003e */
[----:B------:R-:W-:Y:S01]  /*6ac0*/  FFMA R67, R81, R146, R67 ;  /* 0x0000009251437223 */ /* 0x000fe20000000043 */
[----:B------:R-:W-:Y:S02]  /*6ad0*/  F2FP.SATFINITE.E5M2.F32.PACK_AB_MERGE_C R214, R41, R40, R214 ;  /* 0x0000002829d6723e */ /* 0x000fe400048060d6 */
[----:B------:R-:W-:Y:S02]  /*6ae0*/  F2FP.SATFINITE.E5M2.F32.PACK_AB_MERGE_C R215, R45, R44, R215 ;  /* 0x0000002c2dd7723e */ /* 0x000fe400048060d7 */
[----:B------:R-:W-:Y:S02]  /*6af0*/  F2FP.SATFINITE.E5M2.F32.PACK_AB_MERGE_C R216, R55, R50, RZ ;  /* 0x0000003237d8723e */ /* 0x000fe400048060ff */
[----:B------:R-:W-:Y:S01]  /*6b00*/  F2FP.SATFINITE.E5M2.F32.PACK_AB_MERGE_C R217, R59, R54, RZ ;  /* 0x000000363bd9723e */ /* 0x000fe200048060ff */
[----:B------:R1:W-:Y:S01]  /*6b10*/  STS.128 [R195+0x8020], R212 ;  /* 0x008020d4c3007388 */ /* 0x0003e20000000c00 */
[----:B------:R-:W-:Y:S02]  /*6b20*/  F2FP.SATFINITE.E5M2.F32.PACK_AB_MERGE_C R218, R63, R58, RZ ;  /* 0x0000003a3fda723e */ /* 0x000fe400048060ff */
[----:B------:R-:W-:Y:S02]  /*6b30*/  F2FP.SATFINITE.E5M2.F32.PACK_AB_MERGE_C R219, R67, R62, RZ ;  /* 0x0000003e43db723e */ /* 0x000fe400048060ff */
[----:B------:R-:W-:Y:S02]  /*6b40*/  F2FP.SATFINITE.E5M2.F32.PACK_AB_MERGE_C R216, R49, R48, R216 ;  /* 0x0000003031d8723e */ /* 0x000fe400048060d8 */
[----:B------:R-:W-:Y:S02]  /*6b50*/  F2FP.SATFINITE.E5M2.F32.PACK_AB_MERGE_C R217, R53, R52, R217 ;  /* 0x0000003435d9723e */ /* 0x000fe400048060d9 */
[----:B------:R-:W-:Y:S02]  /*6b60*/  F2FP.SATFINITE.E5M2.F32.PACK_AB_MERGE_C R218, R57, R56, R218 ;  /* 0x0000003839da723e */ /* 0x000fe400048060da */
[----:B------:R-:W-:Y:S02]  /*6b70*/  F2FP.SATFINITE.E5M2.F32.PACK_AB_MERGE_C R219, R61, R60, R219 ;  /* 0x0000003c3ddb723e */ /* 0x000fe400048060db */
[----:B------:R-:W-:Y:S02]  /*6b80*/  LEA R204, R181, UR49, 0x3 ;  /* 0x00000031b5cc7c11 */ /* 0x000fe4000f8e18ff */
[----:B------:R-:W-:Y:S01]  /*6b90*/  @P6 SHF.L.U32 R221, R180, 0x1f, RZ ;  /* 0x0000001fb4dd6819 */ /* 0x000fe200000006ff */
[----:B------:R1:W-:Y:S01]  /*6ba0*/  STS.128 [R194+0x8010], R216 ;  /* 0x008010d8c2007388 */ /* 0x0003e20000000c00 */
[----:B------:R-:W-:Y:S01]  /*6bb0*/  @!PT LDS RZ, [RZ] ;  /* 0x00000000fffff984 */ /* 0x000fe20000000800 */
[----:B------:R-:W-:Y:S01]  /*6bc0*/  @!PT LDS RZ, [RZ] ;  /* 0x00000000fffff984 */ /* 0x000fe20000000800 */
[----:B------:R-:W-:Y:S01]  /*6bd0*/  @!PT LDS RZ, [RZ] ;  /* 0x00000000fffff984 */ /* 0x000fe20000000800 */
[----:B------:R-:W-:Y:S01]  /*6be0*/  @!PT LDS RZ, [RZ] ;  /* 0x00000000fffff984 */ /* 0x000fe20000000800 */
[----:B------:R2:W-:Y:S07]  /*6bf0*/  MEMBAR.ALL.CTA ;  /* 0x0000000000007992 */ /* 0x0005ee0000008000 */
[----:B--2---:R-:W2:Y:S02]  /*6c00*/  FENCE.VIEW.ASYNC.S ;  /* 0x00000000000073c6 */ /* 0x004ea40000000000 */
[----:B--2---:R-:W-:Y:S06]  /*6c10*/  BAR.SYNC.DEFER_BLOCKING 0x1, 0x80 ;  /* 0x0042000000007b1d */ /* 0x004fec0000010000 */
[----:B------:R-:W-:Y:S05]  /*6c20*/  @P0 BRA `(.L_x_97) ;  /* 0x0000000000280947 */ /* 0x000fea0003800000 */
[----:B------:R-:W-:Y:S02]  /*6c30*/  UIADD3 UR4, UPT, UPT, UR49, 0x8200, URZ ;  /* 0x0000820031047890 */ /* 0x000fe4000fffe0ff */
[----:B------:R-:W-:Y:S01]  /*6c40*/  UIADD3 UR6, UP0, UPT, UR52, 0x680, URZ ;  /* 0x0000068034067890 */ /* 0x000fe2000ff1e0ff */
[----:B------:R-:W-:Y:S03]  /*6c50*/  UMOV UR43, UR36 ;  /* 0x00000024002b7c82 */ /* 0x000fe60008000000 */
[----:B------:R-:W-:Y:S01]  /*6c60*/  MOV R188, UR4 ;  /* 0x0000000400bc7c02 */ /* 0x000fe20008000f00 */
[----:B------:R-:W-:Y:S03]  /*6c70*/  UIADD3.X UR7, UPT, UPT, URZ, UR53, URZ, UP0, !UPT ;  /* 0x00000035ff077290 */ /* 0x000fe600087fe4ff */
[----:B------:R-:W-:Y:S11]  /*6c80*/  R2UR UR40, R188 ;  /* 0x00000000bc2872ca */ /* 0x000ff600000e0000 */
[----:B------:R-:W-:Y:S02]  /*6c90*/  @!UPT UIADD3 URZ, UPT, UPT, URZ, URZ, URZ ;  /* 0x000000fffffff290 */ /* 0x000fe4000fffe0ff */
[----:B------:R2:W-:Y:S01]  /*6ca0*/  UTMASTG.3D [UR40], [UR6] ;  /* 0x00000028060073b5 */ /* 0x0005e20008010000 */
[----:B------:R0:W-:Y:S01]  /*6cb0*/  UTMACMDFLUSH ;  /* 0x00000000000079b7 */ /* 0x0001e20000000000 */
[----:B--2---:R-:W-:Y:S04]  /*6cc0*/  DEPBAR.LE SB0, 0x1 ;  /* 0x000080400000791a */ /* 0x004fe80000000000 */
.L_x_97:
[----:B------:R-:W-:Y:S05]  /*6cd0*/  BSYNC.RECONVERGENT B0 ;  /* 0x0000000000007941 */ /* 0x000fea0003800200 */
.L_x_96:
[----:B------:R-:W-:Y:S06]  /*6ce0*/  BAR.SYNC.DEFER_BLOCKING 0x1, 0x80 ;  /* 0x0042000000007b1d */ /* 0x000fec0000010000 */
[----:B------:R-:W2:Y:S01]  /*6cf0*/  @P6 SYNCS.PHASECHK.TRANS64.TRYWAIT P0, [R204+URZ+0x30], R221 ;  /* 0x000030ddcc0065a7 */ /* 0x000ea200080011ff */
[----:B------:R-:W-:Y:S01]  /*6d00*/  BSSY B1, `(.L_x_98) ;  /* 0x0000023000017945 */ /* 0x000fe20003800000 */
[----:B--2---:R-:W-:Y:S03]  /*6d10*/  @P6 SEL R196, RZ, 0x1, !P0 ;  /* 0x00000001ffc46807 */ /* 0x004fe60004000000 */
[----:B------:R-:W-:Y:S05]  /*6d20*/  @!P6 BRA `(.L_x_99) ;  /* 0x000000000080e947 */ /* 0x000fea0003800000 */
[----:B------:R-:W-:Y:S01]  /*6d30*/  ISETP.NE.AND P1, PT, R197, RZ, PT ;  /* 0x000000ffc500720c */ /* 0x000fe20003f25270 */
[----:B------:R-:W-:Y:S01]  /*6d40*/  BSSY B0, `(.L_x_100) ;  /* 0x000000a000007945 */ /* 0x000fe20003800000 */
[----:B------:R-:W-:Y:S11]  /*6d50*/  ISETP.NE.AND P0, PT, R196, RZ, PT ;  /* 0x000000ffc400720c */ /* 0x000ff60003f05270 */
[----:B------:R-:W-:Y:S04]  /*6d60*/  @P1 IMAD R0, R181, 0x2000, R186 ;  /* 0x00002000b5001824 */ /* 0x000fe800078e02ba */
[C---:B------:R-:W-:Y:S01]  /*6d70*/  @P1 IMAD.IADD R6, R0.reuse, 0x1, R199 ;  /* 0x0000000100061824 */ /* 0x040fe200078e02c7 */
[----:B------:R-:W-:Y:S03]  /*6d80*/  @P1 IADD3 R4, PT, PT, R0, R207, RZ ;  /* 0x000000cf00041210 */ /* 0x000fe60007ffe0ff */
[----:B------:R-:W-:Y:S01]  /*6d90*/  @P1 IMAD.IADD R2, R205, 0x1, R6 ;  /* 0x00000001cd021824 */ /* 0x000fe200078e0206 */
[----:B------:R-:W-:Y:S06]  /*6da0*/  @P0 BRA `(.L_x_101) ;  /* 0x00000000000c0947 */ /* 0x000fec0003800000 */
[----:B------:R-:W-:Y:S04]  /*6db0*/  SHF.L.U32 R3, R180, 0x1f, RZ ;  /* 0x0000001fb4037819 */ /* 0x000fe800000006ff */
[----:B------:R-:W2:Y:S02]  /*6dc0*/  SYNCS.PHASECHK.TRANS64.TRYWAIT P0, [R204+URZ+0x30], R3 ;  /* 0x00003003cc0075a7 */ /* 0x000ea400080011ff */
[----:B--2---:R-:W-:Y:S05]  /*6dd0*/  @!P0 BRA `(.L_x_102) ;  /* 0x0000004800b48947 */ /* 0x004fea0003800000 */
.L_x_101:
[----:B------:R-:W-:Y:S05]  /*6de0*/  BSYNC B0 ;  /* 0x0000000000007941 */ /* 0x000fea0003800000 */
.L_x_100:
[----:B------:R-:W-:Y:S01]  /*6df0*/  ISETP.NE.AND P0, PT, R197, RZ, PT ;  /* 0x000000ffc500720c */ /* 0x000fe20003f05270 */
[----:B--2---:R-:W-:Y:S02]  /*6e00*/  VIADD R204, R204, 0x50 ;  /* 0x00000050cccc7836 */ /* 0x004fe40000000000 */
[----:B------:R-:W-:Y:S02]  /*6e10*/  IMAD.U32 R3, RZ, RZ, UR37 ;  /* 0x00000025ff037e24 */ /* 0x000fe4000f8e00ff */
[----:B------:R-:W-:Y:S03]  /*6e20*/  VIADD R181, R181, 0x1 ;  /* 0x00000001b5b57836 */ /* 0x000fe60000000000 */
[----:B------:R-:W-:Y:S05]  /*6e30*/  PRMT R3, R3, 0x654, R204 ;  /* 0x0000065403037816 */ /* 0x000fea00000000cc */
[----:B------:R2:W3:Y:S04]  /*6e40*/  @P0 LDS.128 R148, [R0] ;  /* 0x0000000000940984 */ /* 0x0004e80000000c00 */
[----:B------:R2:W4:Y:S04]  /*6e50*/  @P0 LDS.128 R156, [R4+0x20] ;  /* 0x00002000049c0984 */ /* 0x0005280000000c00 */
        /* <DEDUP_REMOVED lines=9> */
[----:B------:R-:W-:Y:S01]  /*6ef0*/  SEL R181, R181, RZ, P0 ;  /* 0x000000ffb5b57207 */ /* 0x000fe20000000000 */
[----:B-----5:R5:W-:Y:S02]  /*6f00*/  SYNCS.ARRIVE.TRANS64.RED.A1T0 RZ, [R3+URZ], RZ ;  /* 0x000000ff03ff79a7 */ /* 0x020be400081004ff */
[----:B-----5:R-:W-:Y:S04]  /*6f10*/  SEL R3, RZ, 0x1, P0 ;  /* 0x00000001ff037807 */ /* 0x020fe80000000000 */
[----:B--234-:R-:W-:Y:S02]  /*6f20*/  LOP3.LUT R180, R180, R3, RZ, 0x3c, !PT ;  /* 0x00000003b4b47212 */ /* 0x01cfe400078e3cff */
.L_x_99:
[----:B------:R-:W-:Y:S05]  /*6f30*/  BSYNC B1 ;  /* 0x0000000000017941 */ /* 0x000fea0003800000 */
.L_x_98:
[----:B------:R-:W-:Y:S01]  /*6f40*/  VIADD R0, R80, 0x40 ;  /* 0x0000004050007836 */ /* 0x000fe20000000000 */
[----:B------:R-:W-:Y:S04]  /*6f50*/  BSSY.RECONVERGENT B6, `(.L_x_103) ;  /* 0x0000015000067945 */ /* 0x000fe80003800200 */
[----:B------:R-:W-:Y:S04]  /*6f60*/  SHF.R.U32.HI R0, RZ, 0x15, R0 ;  /* 0x00000015ff007819 */ /* 0x000fe80000011600 */
[----:B------:R-:W-:Y:S11]  /*6f70*/  LOP3.LUT P0, RZ, R0, 0x3, R173, 0x48, !PT ;  /* 0x0000000300ff7812 */ /* 0x000ff600078048ad */
[----:B------:R-:W-:Y:S02]  /*6f80*/  @!UPT UIADD3 URZ, UPT, UPT, URZ, URZ, URZ ;  /* 0x000000fffffff290 */ /* 0x000fe4000fffe0ff */
[----:B------:R-:W-:Y:S05]  /*6f90*/  @!P0 BRA `(.L_x_104) ;  /* 0x0000000000408947 */ /* 0x000fea0003800000 */
[----:B------:R-:W2:Y:S01]  /*6fa0*/  LDCU.64 UR8, c[0x4][0x78] ;  /* 0x01000f00ff0877ac */ /* 0x000ea20008000a00 */
[----:B------:R-:W-:Y:S01]  /*6fb0*/  MOV R3, 0x0 ;  /* 0x0000000000037802 */ /* 0x000fe20000000f00 */
[----:B------:R-:W-:Y:S02]  /*6fc0*/  HFMA2 R12, -RZ, RZ, 0, 5.9604644775390625e-08 ;  /* 0x00000001ff0c7431 */ /* 0x000fe400000001ff */
[----:B------:R-:W-:Y:S02]  /*6fd0*/  IMAD.MOV.U32 R8, RZ, RZ, 0x192 ;  /* 0x00000192ff087424 */ /* 0x000fe400078e00ff */
[----:B------:R-:W-:Y:S01]  /*6fe0*/  IMAD.MOV.U32 R13, RZ, RZ, RZ ;  /* 0x000000ffff0d7224 */ /* 0x000fe200078e00ff */
[----:B------:R-:W3:Y:S01]  /*6ff0*/  LDCU.64 UR6, c[0x4][0x80] ;  /* 0x01001000ff0677ac */ /* 0x000ee20008000a00 */
[----:B------:R-:W4:Y:S01]  /*7000*/  LDC.64 R2, c[0x4][R3] ;  /* 0x0100000003027b82 */ /* 0x000f220000000a00 */
[----:B------:R-:W5:Y:S01]  /*7010*/  LDCU.64 UR4, c[0x4][0x18] ;  /* 0x01000300ff0477ac */ /* 0x000f620008000a00 */
[----:B--2---:R-:W-:Y:S01]  /*7020*/  MOV R5, UR9 ;  /* 0x0000000900057c02 */ /* 0x004fe20008000f00 */
[----:B------:R-:W-:Y:S01]  /*7030*/  IMAD.U32 R4, RZ, RZ, UR8 ;  /* 0x00000008ff047e24 */ /* 0x000fe2000f8e00ff */
[----:B---3--:R-:W-:Y:S01]  /*7040*/  MOV R7, UR7 ;  /* 0x0000000700077c02 */ /* 0x008fe20008000f00 */
[----:B------:R-:W-:Y:S01]  /*7050*/  IMAD.U32 R6, RZ, RZ, UR6 ;  /* 0x00000006ff067e24 */ /* 0x000fe2000f8e00ff */
[----:B-----5:R-:W-:Y:S01]  /*7060*/  MOV R11, UR5 ;  /* 0x00000005000b7c02 */ /* 0x020fe20008000f00 */
[----:B------:R-:W-:Y:S02]  /*7070*/  IMAD.U32 R10, RZ, RZ, UR4 ;  /* 0x00000004ff0a7e24 */ /* 0x000fe4000f8e00ff */
[----:B------:R-:W-:Y:S07]  /*7080*/  LEPC R20, `(.L_x_104) ;  /* 0x000000001014794e */ /* 0x000fee0000000000 */
[----:B-1--4-:R-:W-:Y:S05]  /*7090*/  CALL.ABS.NOINC R2 ;  /* 0x0000000002007343 */ /* 0x012fea0003c00000 */
.L_x_104:
[----:B------:R-:W-:Y:S05]  /*70a0*/  BSYNC.RECONVERGENT B6 ;  /* 0x0000000000067941 */ /* 0x000fea0003800200 */
.L_x_103:
[----:B------:R-:W-:Y:S01]  /*70b0*/  F2FP.F16.E5M2.UNPACK_B R4, R149 ;  /* 0x00000095ff04723e */ /* 0x000fe200020004ff */
[----:B------:R-:W-:Y:S05]  /*70c0*/  WARPSYNC.ALL ;  /* 0x0000000000007948 */ /* 0x000fea0003800000 */
[----:B------:R-:W-:Y:S01]  /*70d0*/  R2UR UR4, R80 ;  /* 0x00000000500472ca */ /* 0x000fe200000e0000 */
[--C-:B------:R-:W-:Y:S01]  /*70e0*/  HADD2.F32 R88, -RZ, R4.reuse.H0_H0 ;  /* 0x20000004ff587230 */ /* 0x100fe20000004100 */
[-C--:B------:R-:W-:Y:S01]  /*70f0*/  F2FP.F16.E5M2.UNPACK_B R0, R148.reuse ;  /* 0x00000094ff00723e */ /* 0x080fe200020004ff */
[----:B------:R-:W-:Y:S01]  /*7100*/  HADD2.F32 R83, -RZ, R4.H1_H1 ;  /* 0x30000004ff537230 */ /* 0x000fe20000004100 */
[----:B------:R-:W-:Y:S01]  /*7110*/  F2FP.F16.E5M2.UNPACK_B R4, R151 ;  /* 0x00000097ff04723e */ /* 0x000fe200020004ff */
[----:B------:R-:W-:Y:S01]  /*7120*/  BSSY.RECONVERGENT B0, `(.L_x_105) ;  /* 0x0000116000007945 */ /* 0x000fe20003800200 */
[----:B------:R-:W-:Y:S01]  /*7130*/  F2FP.F16.E5M2.UNPACK_B R3, R148.H1 ;  /* 0x00000094ff03723e */ /* 0x000fe200030004ff */
[--C-:B------:R-:W-:Y:S01]  /*7140*/  HADD2.F32 R2, -RZ, R0.reuse.H0_H0 ;  /* 0x20000000ff027230 */ /* 0x100fe20000004100 */
[----:B-1----:R-:W-:Y:S01]  /*7150*/  F2FP.F16.E5M2.UNPACK_B R135, R162 ;  /* 0x000000a2ff87723e */ /* 0x002fe200020004ff */
[----:B------:R-:W-:Y:S01]  /*7160*/  HADD2.F32 R82, -RZ, R0.H1_H1 ;  /* 0x30000000ff527230 */ /* 0x000fe20000004100 */
[----:B------:R-:W-:Y:S01]  /*7170*/  F2FP.F16.E5M2.UNPACK_B R0, R149.H1 ;  /* 0x00000095ff00723e */ /* 0x000fe200030004ff */
[--C-:B------:R-:W-:Y:S01]  /*7180*/  HADD2.F32 R84, -RZ, R3.reuse.H0_H0 ;  /* 0x20000003ff547230 */ /* 0x100fe20000004100 */
[----:B------:R-:W-:Y:S01]  /*7190*/  F2FP.F16.E5M2.UNPACK_B R125, R159.H1 ;  /* 0x0000009fff7d723e */ /* 0x000fe200030004ff */
[----:B------:R-:W-:Y:S01]  /*71a0*/  HADD2.F32 R86, -RZ, R3.H1_H1 ;  /* 0x30000003ff567230 */ /* 0x000fe20000004100 */
[-C--:B------:R-:W-:Y:S01]  /*71b0*/  F2FP.F16.E5M2.UNPACK_B R3, R150.reuse ;  /* 0x00000096ff03723e */ /* 0x080fe200020004ff */
[--C-:B------:R-:W-:Y:S01]  /*71c0*/  HADD2.F32 R90, -RZ, R0.reuse.H0_H0 ;  /* 0x20000000ff5a7230 */ /* 0x100fe20000004100 */
[----:B------:R-:W-:Y:S01]  /*71d0*/  ISETP.NE.AND P0, PT, R189, RZ, PT ;  /* 0x000000ffbd00720c */ /* 0x000fe20003f05270 */
[----:B------:R-:W-:Y:S01]  /*71e0*/  HADD2.F32 R85, -RZ, R0.H1_H1 ;  /* 0x30000000ff557230 */ /* 0x000fe20000004100 */
[----:B------:R-:W-:Y:S01]  /*71f0*/  F2FP.F16.E5M2.UNPACK_B R0, R150.H1 ;  /* 0x00000096ff00723e */ /* 0x000fe200030004ff */
[--C-:B------:R-:W-:Y:S01]  /*7200*/  HADD2.F32 R92, -RZ, R3.reuse.H0_H0 ;  /* 0x20000003ff5c7230 */ /* 0x100fe20000004100 */
[----:B------:R-:W-:Y:S01]  /*7210*/  ISETP.NE.AND P6, PT, R198, RZ, PT ;  /* 0x000000ffc600720c */ /* 0x000fe20003fc5270 */
[----:B------:R-:W-:Y:S01]  /*7220*/  HADD2.F32 R87, -RZ, R3.H1_H1 ;  /* 0x30000003ff577230 */ /* 0x000fe20000004100 */
[----:B------:R-:W-:Y:S01]  /*7230*/  F2FP.F16.E5M2.UNPACK_B R3, R151.H1 ;  /* 0x00000097ff03723e */ /* 0x000fe200030004ff */
[--C-:B------:R-:W-:Y:S02]  /*7240*/  HADD2.F32 R94, -RZ, R0.reuse.H0_H0 ;  /* 0x20000000ff5e7230 */ /* 0x100fe40000004100 */
[----:B------:R-:W-:Y:S01]  /*7250*/  HADD2.F32 R89, -RZ, R0.H1_H1 ;  /* 0x30000000ff597230 */ /* 0x000fe20000004100 */
[-C--:B------:R-:W-:Y:S01]  /*7260*/  F2FP.F16.E5M2.UNPACK_B R0, R152.reuse ;  /* 0x00000098ff00723e */ /* 0x080fe200020004ff */
[--C-:B------:R-:W-:Y:S02]  /*7270*/  HADD2.F32 R96, -RZ, R4.reuse.H0_H0 ;  /* 0x20000004ff607230 */ /* 0x100fe40000004100 */
[----:B------:R-:W-:Y:S01]  /*7280*/  HADD2.F32 R91, -RZ, R4.H1_H1 ;  /* 0x30000004ff5b7230 */ /* 0x000fe20000004100 */
[-C--:B------:R-:W-:Y:S01]  /*7290*/  F2FP.F16.E5M2.UNPACK_B R4, R153.reuse ;  /* 0x00000099ff04723e */ /* 0x080fe200020004ff */
[--C-:B------:R-:W-:Y:S02]  /*72a0*/  HADD2.F32 R100, -RZ, R0.reuse.H0_H0 ;  /* 0x20000000ff647230 */ /* 0x100fe40000004100 */
[----:B------:R-:W-:Y:S01]  /*72b0*/  HADD2.F32 R95, -RZ, R0.H1_H1 ;  /* 0x30000000ff5f7230 */ /* 0x000fe20000004100 */
[----:B------:R-:W-:Y:S01]  /*72c0*/  F2FP.F16.E5M2.UNPACK_B R0, R153.H1 ;  /* 0x00000099ff00723e */ /* 0x000fe200030004ff */
[--C-:B------:R-:W-:Y:S02]  /*72d0*/  HADD2.F32 R98, -RZ, R3.reuse.H0_H0 ;  /* 0x20000003ff627230 */ /* 0x100fe40000004100 */
[----:B------:R-:W-:Y:S01]  /*72e0*/  HADD2.F32 R93, -RZ, R3.H1_H1 ;  /* 0x30000003ff5d7230 */ /* 0x000fe20000004100 */
[----:B------:R-:W-:Y:S01]  /*72f0*/  F2FP.F16.E5M2.UNPACK_B R3, R152.H1 ;  /* 0x00000098ff03723e */ /* 0x000fe200030004ff */
[--C-:B------:R-:W-:Y:S02]  /*7300*/  HADD2.F32 R106, -RZ, R0.reuse.H0_H0 ;  /* 0x20000000ff6a7230 */ /* 0x100fe40000004100 */
[----:B------:R-:W-:Y:S01]  /*7310*/  HADD2.F32 R101, -RZ, R0.H1_H1 ;  /* 0x30000000ff657230 */ /* 0x000fe20000004100 */
[-C--:B------:R-:W-:Y:S01]  /*7320*/  F2FP.F16.E5M2.UNPACK_B R0, R154.reuse.H1 ;  /* 0x0000009aff00723e */ /* 0x080fe200030004ff */
[--C-:B------:R-:W-:Y:S02]  /*7330*/  HADD2.F32 R104, -RZ, R4.reuse.H0_H0 ;  /* 0x20000004ff687230 */ /* 0x100fe40000004100 */
[----:B------:R-:W-:Y:S01]  /*7340*/  HADD2.F32 R99, -RZ, R4.H1_H1 ;  /* 0x30000004ff637230 */ /* 0x000fe20000004100 */
[----:B------:R-:W-:Y:S01]  /*7350*/  F2FP.F16.E5M2.UNPACK_B R4, R155 ;  /* 0x0000009bff04723e */ /* 0x000fe200020004ff */
[--C-:B------:R-:W-:Y:S02]  /*7360*/  HADD2.F32 R102, -RZ, R3.reuse.H0_H0 ;  /* 0x20000003ff667230 */ /* 0x100fe40000004100 */
[----:B------:R-:W-:Y:S01]  /*7370*/  HADD2.F32 R97, -RZ, R3.H1_H1 ;  /* 0x30000003ff617230 */ /* 0x000fe20000004100 */
[----:B------:R-:W-:Y:S01]  /*7380*/  F2FP.F16.E5M2.UNPACK_B R3, R154 ;  /* 0x0000009aff03723e */ /* 0x000fe200020004ff */
[--C-:B------:R-:W-:Y:S02]  /*7390*/  HADD2.F32 R110, -RZ, R0.reuse.H0_H0 ;  /* 0x20000000ff6e7230 */ /* 0x100fe40000004100 */
[----:B------:R-:W-:Y:S01]  /*73a0*/  HADD2.F32 R105, -RZ, R0.H1_H1 ;  /* 0x30000000ff697230 */ /* 0x000fe20000004100 */
[-C--:B------:R-:W-:Y:S01]  /*73b0*/  F2FP.F16.E5M2.UNPACK_B R0, R156.reuse ;  /* 0x0000009cff00723e */ /* 0x080fe200020004ff */
[--C-:B------:R-:W-:Y:S02]  /*73c0*/  HADD2.F32 R112, -RZ, R4.reuse.H0_H0 ;  /* 0x20000004ff707230 */ /* 0x100fe40000004100 */
[----:B------:R-:W-:Y:S01]  /*73d0*/  HADD2.F32 R107, -RZ, R4.H1_H1 ;  /* 0x30000004ff6b7230 */ /* 0x000fe20000004100 */
[----:B------:R-:W-:Y:S01]  /*73e0*/  F2FP.F16.E5M2.UNPACK_B R4, R157 ;  /* 0x0000009dff04723e */ /* 0x000fe200020004ff */
[--C-:B------:R-:W-:Y:S02]  /*73f0*/  HADD2.F32 R108, -RZ, R3.reuse.H0_H0 ;  /* 0x20000003ff6c7230 */ /* 0x100fe40000004100 */
[----:B------:R-:W-:Y:S01]  /*7400*/  HADD2.F32 R103, -RZ, R3.H1_H1 ;  /* 0x30000003ff677230 */ /* 0x000fe20000004100 */
[----:B------:R-:W-:Y:S01]  /*7410*/  F2FP.F16.E5M2.UNPACK_B R3, R155.H1 ;  /* 0x0000009bff03723e */ /* 0x000fe200030004ff */
[--C-:B------:R-:W-:Y:S02]  /*7420*/  HADD2.F32 R116, -RZ, R0.reuse.H0_H0 ;  /* 0x20000000ff747230 */ /* 0x100fe40000004100 */
[----:B------:R-:W-:Y:S01]  /*7430*/  HADD2.F32 R111, -RZ, R0.H1_H1 ;  /* 0x30000000ff6f7230 */ /* 0x000fe20000004100 */
[----:B------:R-:W-:Y:S01]  /*7440*/  F2FP.F16.E5M2.UNPACK_B R0, R156.H1 ;  /* 0x0000009cff00723e */ /* 0x000fe200030004ff */
[--C-:B------:R-:W-:Y:S02]  /*7450*/  HADD2.F32 R120, -RZ, R4.reuse.H0_H0 ;  /* 0x20000004ff787230 */ /* 0x100fe40000004100 */
[----:B------:R-:W-:Y:S02]  /*7460*/  HADD2.F32 R115, -RZ, R4.H1_H1 ;  /* 0x30000004ff737230 */ /* 0x000fe40000004100 */
[--C-:B------:R-:W-:Y:S01]  /*7470*/  HADD2.F32 R114, -RZ, R3.reuse.H0_H0 ;  /* 0x20000003ff727230 */ /* 0x100fe20000004100 */
[----:B------:R-:W1:Y:S01]  /*7480*/  LDTM.x64 R4, tmem[UR4+0x40] ;  /* 0x00004004000479ee */ /* 0x000e620008340000 */
[----:B------:R-:W-:Y:S01]  /*7490*/  HADD2.F32 R109, -RZ, R3.H1_H1 ;  /* 0x30000003ff6d7230 */ /* 0x000fe20000004100 */
[----:B------:R-:W-:Y:S01]  /*74a0*/  F2FP.F16.E5M2.UNPACK_B R3, R157.H1 ;  /* 0x0000009dff03723e */ /* 0x000fe200030004ff */
        /* <DEDUP_REMOVED lines=14> */
[----:B------:R-:W-:Y:S01]  /*7590*/  F2FP.F16.E5M2.UNPACK_B R0, R160.H1 ;  /* 0x000000a0ff00723e */ /* 0x000fe200030004ff */
[--C-:B------:R-:W-:Y:S02]  /*75a0*/  HADD2.F32 R132, -RZ, R3.reuse.H0_H0 ;  /* 0x20000003ff847230 */ /* 0x100fe40000004100 */
[C---:B-1----:R-:W-:Y:S01]  /*75b0*/  FMUL R7, R78.reuse, R7 ;  /* 0x000000074e077220 */ /* 0x042fe20000400000 */
        /* <DEDUP_REMOVED lines=10> */
[C---:B------:R-:W-:Y:S01]  /*7660*/  FMUL R0, R78.reuse, R4 ;  /* 0x000000044e007220 */ /* 0x040fe20000400000 */
[--C-:B------:R-:W-:Y:S01]  /*7670*/  HADD2.F32 R140, -RZ, R135.reuse.H0_H0 ;  /* 0x20000087ff8c7230 */ /* 0x100fe20000004100 */
[----:B------:R-:W-:Y:S01]  /*7680*/  F2FP.F16.E5M2.UNPACK_B R4, R163 ;  /* 0x000000a3ff04723e */ /* 0x000fe200020004ff */
[----:B------:R-:W-:Y:S02]  /*7690*/  HADD2.F32 R135, -RZ, R135.H1_H1 ;  /* 0x30000087ff877230 */ /* 0x000fe40000004100 */
[C---:B------:R-:W-:Y:S01]  /*76a0*/  FFMA R0, R81.reuse, R2, R0 ;  /* 0x0000000251007223 */ /* 0x040fe20000000000 */
[C---:B------:R-:W-:Y:S01]  /*76b0*/  FMUL R2, R78.reuse, R5 ;  /* 0x000000054e027220 */ /* 0x040fe20000400000 */
[--C-:B------:R-:W-:Y:S01]  /*76c0*/  HADD2.F32 R142, -RZ, R3.reuse.H0_H0 ;  /* 0x20000003ff8e7230 */ /* 0x100fe20000004100 */
[----:B------:R-:W-:Y:S01]  /*76d0*/  F2FP.F16.E5M2.UNPACK_B R5, R163.H1 ;  /* 0x000000a3ff05723e */ /* 0x000fe200030004ff */
[----:B------:R-:W-:Y:S02]  /*76e0*/  HADD2.F32 R137, -RZ, R3.H1_H1 ;  /* 0x30000003ff897230 */ /* 0x000fe40000004100 */
[C---:B------:R-:W-:Y:S01]  /*76f0*/  FFMA R2, R81.reuse, R82, R2 ;  /* 0x0000005251027223 */ /* 0x040fe20000000002 */
[--C-:B------:R-:W-:Y:S02]  /*7700*/  HADD2.F32 R82, -RZ, R4.reuse.H0_H0 ;  /* 0x20000004ff527230 */ /* 0x100fe40000004100 */
[C---:B------:R-:W-:Y:S01]  /*7710*/  FMUL R3, R78.reuse, R6 ;  /* 0x000000064e037220 */ /* 0x040fe20000400000 */
[----:B------:R-:W-:Y:S02]  /*7720*/  HADD2.F32 R139, -RZ, R4.H1_H1 ;  /* 0x30000004ff8b7230 */ /* 0x000fe40000004100 */
[C---:B------:R-:W-:Y:S01]  /*7730*/  FMUL R4, R78.reuse, R9 ;  /* 0x000000094e047220 */ /* 0x040fe20000400000 */
[--C-:B------:R-:W-:Y:S02]  /*7740*/  HADD2.F32 R141, -RZ, R5.reuse.H1_H1 ;  /* 0x30000005ff8d7230 */ /* 0x100fe40000004100 */
[C---:B------:R-:W-:Y:S01]  /*7750*/  FFMA R3, R81.reuse, R84, R3 ;  /* 0x0000005451037223 */ /* 0x040fe20000000003 */
[----:B------:R-:W-:Y:S01]  /*7760*/  FFMA R7, R81, R86, R7 ;  /* 0x0000005651077223 */ /* 0x000fe20000000007 */
[----:B------:R-:W-:Y:S02]  /*7770*/  HADD2.F32 R84, -RZ, R5.H0_H0 ;  /* 0x20000005ff547230 */ /* 0x000fe40000004100 */
[C---:B------:R-:W-:Y:S01]  /*7780*/  FMUL R5, R78.reuse, R10 ;  /* 0x0000000a4e057220 */ /* 0x040fe20000400000 */
[C---:B------:R-:W-:Y:S01]  /*7790*/  FMUL R6, R78.reuse, R11 ;  /* 0x0000000b4e067220 */ /* 0x040fe20000400000 */
[C---:B------:R-:W-:Y:S01]  /*77a0*/  FMUL R11, R78.reuse, R16 ;  /* 0x000000104e0b7220 */ /* 0x040fe20000400000 */
[----:B------:R-:W-:Y:S01]  /*77b0*/  F2FP.SATFINITE.E5M2.F32.PACK_AB_MERGE_C R143, R7, R3, RZ ;  /* 0x00000003078f723e */ /* 0x000fe200048060ff */
[C---:B------:R-:W-:Y:S01]  /*77c0*/  FMUL R3, R78.reuse, R8 ;  /* 0x000000084e037220 */ /* 0x040fe20000400000 */
[C---:B------:R-:W-:Y:S01]  /*77d0*/  FMUL R7, R78.reuse, R12 ;  /* 0x0000000c4e077220 */ /* 0x040fe20000400000 */
[C---:B------:R-:W-:Y:S01]  /*77e0*/  FMUL R8, R78.reuse, R13 ;  /* 0x0000000d4e087220 */ /* 0x040fe20000400000 */
[C---:B------:R-:W-:Y:S01]  /*77f0*/  FMUL R12, R78.reuse, R17 ;  /* 0x000000114e0c7220 */ /* 0x040fe20000400000 */
[C---:B------:R-:W-:Y:S01]  /*7800*/  FFMA R3, R81.reuse, R88, R3 ;  /* 0x0000005851037223 */ /* 0x040fe20000000003 */
[C---:B------:R-:W-:Y:S01]  /*7810*/  FFMA R4, R81.reuse, R83, R4 ;  /* 0x0000005351047223 */ /* 0x040fe20000000004 */
[C---:B------:R-:W-:Y:S01]  /*7820*/  FFMA R5, R81.reuse, R90, R5 ;  /* 0x0000005a51057223 */ /* 0x040fe20000000005 */
[C---:B------:R-:W-:Y:S01]  /*7830*/  FFMA R6, R81.reuse, R85, R6 ;  /* 0x0000005551067223 */ /* 0x040fe20000000006 */
[C---:B------:R-:W-:Y:S01]  /*7840*/  FFMA R7, R81.reuse, R92, R7 ;  /* 0x0000005c51077223 */ /* 0x040fe20000000007 */
[C---:B------:R-:W-:Y:S01]  /*7850*/  FFMA R8, R81.reuse, R87, R8 ;  /* 0x0000005751087223 */ /* 0x040fe20000000008 */
[C---:B------:R-:W-:Y:S01]  /*7860*/  FMUL R16, R78.reuse, R21 ;  /* 0x000000154e107220 */ /* 0x040fe20000400000 */
[----:B------:R-:W-:Y:S01]  /*7870*/  FMUL R9, R78, R14 ;  /* 0x0000000e4e097220 */ /* 0x000fe20000400000 */
[----:B------:R-:W-:Y:S01]  /*7880*/  F2FP.SATFINITE.E5M2.F32.PACK_AB_MERGE_C R5, R6, R5, RZ ;  /* 0x000000050605723e */ /* 0x000fe200048060ff */
[C---:B------:R-:W-:Y:S01]  /*7890*/  FMUL R10, R78.reuse, R15 ;  /* 0x0000000f4e0a7220 */ /* 0x040fe20000400000 */
[C---:B------:R-:W-:Y:S01]  /*78a0*/  FMUL R15, R78.reuse, R20 ;  /* 0x000000144e0f7220 */ /* 0x040fe20000400000 */
[C---:B------:R-:W-:Y:S01]  /*78b0*/  FFMA R9, R81.reuse, R94, R9 ;  /* 0x0000005e51097223 */ /* 0x040fe20000000009 */
[C---:B------:R-:W-:Y:S01]  /*78c0*/  FMUL R20, R78.reuse, R25 ;  /* 0x000000194e147220 */ /* 0x040fe20000400000 */
[C---:B------:R-:W-:Y:S01]  /*78d0*/  FFMA R10, R81.reuse, R89, R10 ;  /* 0x00000059510a7223 */ /* 0x040fe2000000000a */
[C---:B------:R-:W-:Y:S01]  /*78e0*/  FFMA R11, R81.reuse, R96, R11 ;  /* 0x00000060510b7223 */ /* 0x040fe2000000000b */
[C---:B------:R-:W-:Y:S01]  /*78f0*/  FFMA R12, R81.reuse, R91, R12 ;  /* 0x0000005b510c7223 */ /* 0x040fe2000000000c */
[C---:B------:R-:W-:Y:S01]  /*7900*/  FMUL R13, R78.reuse, R18 ;  /* 0x000000124e0d7220 */ /* 0x040fe20000400000 */
[----:B------:R-:W-:Y:S01]  /*7910*/  FMUL R14, R78, R19 ;  /* 0x000000134e0e7220 */ /* 0x000fe20000400000 */
[----:B------:R-:W-:Y:S01]  /*7920*/  F2FP.SATFINITE.E5M2.F32.PACK_AB_MERGE_C R9, R10, R9, RZ ;  /* 0x000000090a09723e */ /* 0x000fe200048060ff */
[C---:B------:R-:W-:Y:S01]  /*7930*/  FMUL R19, R78.reuse, R24 ;  /* 0x000000184e137220 */ /* 0x040fe20000400000 */
        /* <DEDUP_REMOVED lines=17> */
[----:B------:R-:W-:Y:S01]  /*7a50*/  FMUL R27, R78, R32 ;  /* 0x000000204e1b7220 */ /* 0x000fe20000400000 */
[C---:B------:R-:W-:Y:S01]  /*7a60*/  FFMA R21, R81.reuse, R106, R21 ;  /* 0x0000006a51157223 */ /* 0x040fe20000000015 */
[C---:B------:R-:W-:Y:S01]  /*7a70*/  FFMA R22, R81.reuse, R101, R22 ;  /* 0x0000006551167223 */ /* 0x040fe20000000016 */
[----:B------:R-:W-:Y:S01]  /*7a80*/  F2FP.SATFINITE.E5M2.F32.PACK_AB_MERGE_C R16, R16, R15, R17 ;  /* 0x0000000f1010723e */ /* 0x000fe20004806011 */
[C---:B------:R-:W-:Y:S01]  /*7a90*/  FFMA R23, R81.reuse, R108, R23 ;  /* 0x0000006c51177223 */ /* 0x040fe20000000017 */
[C---:B------:R-:W-:Y:S01]  /*7aa0*/  FFMA R24, R81.reuse, R103, R24 ;  /* 0x0000006751187223 */ /* 0x040fe20000000018 */
[----:B------:R-:W-:Y:S01]  /*7ab0*/  FMUL R32, R78, R37 ;  /* 0x000000254e207220 */ /* 0x000fe20000400000 */
[----:B------:R-:W-:Y:S01]  /*7ac0*/  F2FP.SATFINITE.E5M2.F32.PACK_AB_MERGE_C R21, R22, R21, RZ ;  /* 0x000000151615723e */ /* 0x000fe200048060ff */
[C---:B------:R-:W-:Y:S01]  /*7ad0*/  FMUL R25, R78.reuse, R30 ;  /* 0x0000001e4e197220 */ /* 0x040fe20000400000 */
[C---:B------:R-:W-:Y:S01]  /*7ae0*/  FMUL R26, R78.reuse, R31 ;  /* 0x0000001f4e1a7220 */ /* 0x040fe20000400000 */
[----:B------:R-:W-:Y:S01]  /*7af0*/  FMUL R31, R78, R36 ;  /* 0x000000244e1f7220 */ /* 0x000fe20000400000 */
[----:B------:R-:W-:Y:S01]  /*7b00*/  F2FP.SATFINITE.E5M2.F32.PACK_AB_MERGE_C R17, R20, R19, R21 ;  /* 0x000000131411723e */ /* 0x000fe20004806015 */
        /* <DEDUP_REMOVED lines=8> */
[----:B------:R-:W-:Y:S01]  /*7b90*/  FMUL R35, R78, R40 ;  /* 0x000000284e237220 */ /* 0x000fe20000400000 */
[C---:B------:R-:W-:Y:S01]  /*7ba0*/  FFMA R29, R81.reuse, R114, R29 ;  /* 0x00000072511d7223 */ /* 0x040fe2000000001d */
[----:B------:R-:W-:Y:S01]  /*7bb0*/  F2FP.SATFINITE.E5M2.F32.PACK_AB_MERGE_C R18, R24, R23, R18 ;  /* 0x000000171812723e */ /* 0x000fe20004806012 */
        /* <DEDUP_REMOVED lines=22> */
[C---:B------:R-:W-:Y:S01]  /*7d20*/  FMUL R41, R78.reuse, R46 ;  /* 0x0000002e4e297220 */ /* 0x040fe20000400000 */
[C---:B------:R-:W-:Y:S01]  /*7d30*/  FMUL R42, R78.reuse, R47 ;  /* 0x0000002f4e2a7220 */ /* 0x040fe20000400000 */
[C---:B------:R-:W-:Y:S01]  /*7d40*/  FFMA R40, R81.reuse, R119, R40 ;  /* 0x0000007751287223 */ /* 0x040fe20000000028 */
[--C-:B------:R-:W-:Y:S02]  /*7d50*/  HADD2.F32 R130, -RZ, R125.reuse.H0_H0 ;  /* 0x2000007dff827230 */ /* 0x100fe40000004100 */
[C---:B------:R-:W-:Y:S01]  /*7d60*/  FFMA R41, R81.reuse, R126, R41 ;  /* 0x0000007e51297223 */ /* 0x040fe20000000029 */
[----:B------:R-:W-:Y:S02]  /*7d70*/  HADD2.F32 R125, -RZ, R125.H1_H1 ;  /* 0x3000007dff7d7230 */ /* 0x000fe40000004100 */
[C---:B------:R-:W-:Y:S01]  /*7d80*/  FMUL R45, R78.reuse, R50 ;  /* 0x000000324e2d7220 */ /* 0x040fe20000400000 */
[C---:B------:R-:W-:Y:S01]  /*7d90*/  FFMA R42, R81.reuse, R121, R42 ;  /* 0x00000079512a7223 */ /* 0x040fe2000000002a */
[C---:B------:R-:W-:Y:S01]  /*7da0*/  FMUL R46, R78.reuse, R51 ;  /* 0x000000334e2e7220 */ /* 0x040fe20000400000 */
[C---:B------:R-:W-:Y:S01]  /*7db0*/  FFMA R43, R81.reuse, R128, R43 ;  /* 0x00000080512b7223 */ /* 0x040fe2000000002b */
[C---:B------:R-:W-:Y:S01]  /*7dc0*/  FMUL R47, R78.reuse, R52 ;  /* 0x000000344e2f7220 */ /* 0x040fe20000400000 */
        /* <DEDUP_REMOVED lines=10> */
[C---:B------:R-:W-:Y:S01]  /*7e70*/  FFMA R45, R81.reuse, R130, R45 ;  /* 0x00000082512d7223 */ /* 0x040fe2000000002d */
[C---:B------:R-:W-:Y:S01]  /*7e80*/  FMUL R59, R78.reuse, R64 ;  /* 0x000000404e3b7220 */ /* 0x040fe20000400000 */
[C---:B------:R-:W-:Y:S01]  /*7e90*/  FMUL R60, R78.reuse, R65 ;  /* 0x000000414e3c7220 */ /* 0x040fe20000400000 */
[C---:B------:R-:W-:Y:S01]  /*7ea0*/  FMUL R61, R78.reuse, R66 ;  /* 0x000000424e3d7220 */ /* 0x040fe20000400000 */
[----:B------:R-:W-:Y:S01]  /*7eb0*/  FMUL R62, R78, R67 ;  /* 0x000000434e3e7220 */ /* 0x000fe20000400000 */
[C---:B------:R-:W-:Y:S01]  /*7ec0*/  FFMA R46, R81.reuse, R125, R46 ;  /* 0x0000007d512e7223 */ /* 0x040fe2000000002e */
[----:B------:R-:W-:Y:S01]  /*7ed0*/  F2FP.SATFINITE.E5M2.F32.PACK_AB_MERGE_C R64, R2, R0, R143 ;  /* 0x000000000240723e */ /* 0x000fe2000480608f */
[C---:B------:R-:W-:Y:S01]  /*7ee0*/  FFMA R47, R81.reuse, R132, R47 ;  /* 0x00000084512f7223 */ /* 0x040fe2000000002f */
[----:B------:R-:W-:Y:S01]  /*7ef0*/  F2FP.SATFINITE.E5M2.F32.PACK_AB_MERGE_C R65, R4, R3, R5 ;  /* 0x000000030441723e */ /* 0x000fe20004806005 */
[C---:B------:R-:W-:Y:S01]  /*7f00*/  FFMA R48, R81.reuse, R127, R48 ;  /* 0x0000007f51307223 */ /* 0x040fe20000000030 */
[----:B------:R-:W-:Y:S01]  /*7f10*/  F2FP.SATFINITE.E5M2.F32.PACK_AB_MERGE_C R66, R8, R7, R9 ;  /* 0x000000070842723e */ /* 0x000fe20004806009 */
[C---:B------:R-:W-:Y:S01]  /*7f20*/  FFMA R49, R81.reuse, R134, R49 ;  /* 0x0000008651317223 */ /* 0x040fe20000000031 */
[----:B------:R-:W-:Y:S01]  /*7f30*/  F2FP.SATFINITE.E5M2.F32.PACK_AB_MERGE_C R67, R12, R11, R13 ;  /* 0x0000000b0c43723e */ /* 0x000fe2000480600d */
[----:B------:R-:W-:Y:S01]  /*7f40*/  FMUL R53, R78, R58 ;  /* 0x0000003a4e357220 */ /* 0x000fe20000400000 */
[C---:B------:R-:W-:Y:S01]  /*7f50*/  FFMA R50, R81.reuse, R129, R50 ;  /* 0x0000008151327223 */ /* 0x040fe20000000032 */
[C---:B------:R-:W-:Y:S01]  /*7f60*/  FFMA R51, R81.reuse, R136, R51 ;  /* 0x0000008851337223 */ /* 0x040fe20000000033 */
[C---:B------:R-:W-:Y:S01]  /*7f70*/  FFMA R52, R81.reuse, R131, R52 ;  /* 0x0000008351347223 */ /* 0x040fe20000000034 */
[----:B------:R1:W-:Y:S01]  /*7f80*/  STS.128 [R172+UR49+0xa200], R64 ;  /* 0x00a20040ac007988 */ /* 0x0003e20008000c31 */
[C---:B------:R-:W-:Y:S01]  /*7f90*/  FFMA R53, R81.reuse, R138, R53 ;  /* 0x0000008a51357223 */ /* 0x040fe20000000035 */
[----:B------:R-:W-:Y:S01]  /*7fa0*/  F2FP.SATFINITE.E5M2.F32.PACK_AB_MERGE_C R37, R38, R37, RZ ;  /* 0x000000252625723e */ /* 0x000fe200048060ff */
[C---:B------:R-:W-:Y:S01]  /*7fb0*/  FFMA R54, R81.reuse, R133, R54 ;  /* 0x0000008551367223 */ /* 0x040fe20000000036 */
[----:B------:R-:W-:Y:S01]  /*7fc0*/  FMUL R58, R78, R63 ;  /* 0x0000003f4e3a7220 */ /* 0x000fe20000400000 */
[C---:B------:R-:W-:Y:S01]  /*7fd0*/  FFMA R55, R81.reuse, R140, R55 ;  /* 0x0000008c51377223 */ /* 0x040fe20000000037 */
[C---:B------:R-:W-:Y:S01]  /*7fe0*/  FFMA R56, R81.reuse, R135, R56 ;  /* 0x0000008751387223 */ /* 0x040fe20000000038 */
[C---:B------:R-:W-:Y:S01]  /*7ff0*/  FFMA R57, R81.reuse, R142, R57 ;  /* 0x0000008e51397223 */ /* 0x040fe20000000039 */
[----:B------:R1:W-:Y:S01]  /*8000*/  STS.128 [R192+0xa010], R16 ;  /* 0x00a01010c0007388 */ /* 0x0003e20000000c00 */
[----:B------:R-:W-:Y:S01]  /*8010*/  F2FP.SATFINITE.E5M2.F32.PACK_AB_MERGE_C R33, R36, R35, R37 ;  /* 0x000000232421723e */ /* 0x000fe20004806025 */
[C---:B------:R-:W-:Y:S01]  /*8020*/  FFMA R58, R81.reuse, R137, R58 ;  /* 0x00000089513a7223 */ /* 0x040fe2000000003a */
[----:B------:R-:W-:Y:S01]  /*8030*/  F2FP.SATFINITE.E5M2.F32.PACK_AB_MERGE_C R34, R42, R41, RZ ;  /* 0x000000292a22723e */ /* 0x000fe200048060ff */
[C---:B------:R-:W-:Y:S01]  /*8040*/  FFMA R59, R81.reuse, R82, R59 ;  /* 0x00000052513b7223 */ /* 0x040fe2000000003b */
[----:B------:R-:W-:Y:S01]  /*8050*/  F2FP.SATFINITE.E5M2.F32.PACK_AB_MERGE_C R35, R46, R45, RZ ;  /* 0x0000002d2e23723e */ /* 0x000fe200048060ff */
        /* <DEDUP_REMOVED lines=25> */
[----:B------:R-:W-:Y:S02]  /*81f0*/  UIADD3 UR8, UP0, UPT, UR52, 0x680, URZ ;  /* 0x0000068034087890 */ /* 0x000fe4000ff1e0ff */
[----:B------:R-:W-:Y:S02]  /*8200*/  UIADD3 UR5, UPT, UPT, UR41, 0x40, URZ ;  /* 0x0000004029057890 */ /* 0x000fe4000fffe0ff */
[----:B------:R-:W-:Y:S02]  /*8210*/  UIADD3 UR4, UPT, UPT, UR49, 0xa200, URZ ;  /* 0x0000a20031047890 */ /* 0x000fe4000fffe0ff */
[----:B------:R-:W-:Y:S01]  /*8220*/  UIADD3.X UR9, UPT, UPT, URZ, UR53, URZ, UP0, !UPT ;  /* 0x00000035ff097290 */ /* 0x000fe200087fe4ff */
[----:B------:R-:W-:Y:S01]  /*8230*/  UMOV UR6, UR42 ;  /* 0x0000002a00067c82 */ /* 0x000fe20008000000 */
[----:B------:R-:W-:Y:S07]  /*8240*/  UMOV UR7, UR36 ;  /* 0x0000002400077c82 */ /* 0x000fee0008000000 */
[----:B------:R2:W-:Y:S01]  /*8250*/  UTMASTG.3D [UR4], [UR8] ;  /* 0x00000004080073b5 */ /* 0x0005e20008010000 */
[----:B------:R0:W-:Y:S01]  /*8260*/  UTMACMDFLUSH ;  /* 0x00000000000079b7 */ /* 0x0001e20000000000 */
[----:B--2---:R-:W-:Y:S04]  /*8270*/  DEPBAR.LE SB0, 0x1 ;  /* 0x000080400000791a */ /* 0x004fe80000000000 */
.L_x_106:
[----:B------:R-:W-:Y:S05]  /*8280*/  BSYNC.RECONVERGENT B0 ;  /* 0x0000000000007941 */ /* 0x000fea0003800200 */
.L_x_105:
        /* <DEDUP_REMOVED lines=16> */
.L_x_110:
[----:B------:R-:W-:Y:S05]  /*8390*/  BSYNC B0 ;  /* 0x0000000000007941 */ /* 0x000fea0003800000 */
.L_x_109:
        /* <DEDUP_REMOVED lines=20> */
.L_x_108:
[----:B------:R-:W-:Y:S05]  /*84e0*/  BSYNC B1 ;  /* 0x0000000000017941 */ /* 0x000fea0003800000 */
.L_x_107:
[----:B--2---:R-:W-:Y:S01]  /*84f0*/  VIADD R0, R80, 0x80 ;  /* 0x0000008050007836 */ /* 0x004fe20000000000 */
        /* <DEDUP_REMOVED lines=10> */
[----:B------:R-:W5:Y:S01]  /*85a0*/  LDCU.64 UR6, c[0x4][0x80] ;  /* 0x01001000ff0677ac */ /* 0x000f620008000a00 */
[----:B------:R-:W1:Y:S01]  /*85b0*/  LDC.64 R2, c[0x4][R3] ;  /* 0x0100000003027b82 */ /* 0x000e620000000a00 */
[----:B------:R-:W3:Y:S01]  /*85c0*/  LDCU.64 UR4, c[0x4][0x18] ;  /* 0x01000300ff0477ac */ /* 0x000ee20008000a00 */
[----:B--2---:R-:W-:Y:S01]  /*85d0*/  MOV R5, UR9 ;  /* 0x0000000900057c02 */ /* 0x004fe20008000f00 */
[----:B------:R-:W-:Y:S01]  /*85e0*/  IMAD.U32 R4, RZ, RZ, UR8 ;  /* 0x00000008ff047e24 */ /* 0x000fe2000f8e00ff */
[----:B-----5:R-:W-:Y:S01]  /*85f0*/  MOV R7, UR7 ;  /* 0x0000000700077c02 */ /* 0x020fe20008000f00 */
[----:B------:R-:W-:Y:S01]  /*8600*/  IMAD.U32 R6, RZ, RZ, UR6 ;  /* 0x00000006ff067e24 */ /* 0x000fe2000f8e00ff */
[----:B---3--:R-:W-:Y:S01]  /*8610*/  MOV R11, UR5 ;  /* 0x00000005000b7c02 */ /* 0x008fe20008000f00 */
[----:B------:R-:W-:Y:S02]  /*8620*/  IMAD.U32 R10, RZ, RZ, UR4 ;  /* 0x00000004ff0a7e24 */ /* 0x000fe4000f8e00ff */
[----:B------:R-:W-:Y:S07]  /*8630*/  LEPC R20, `(.L_x_113) ;  /* 0x000000001014794e */ /* 0x000fee0000000000 */
[----:B-1--4-:R-:W-:Y:S05]  /*8640*/  CALL.ABS.NOINC R2 ;  /* 0x0000000002007343 */ /* 0x012fea0003c00000 */
.L_x_113:
[----:B------:R-:W-:Y:S05]  /*8650*/  BSYNC.RECONVERGENT B6 ;  /* 0x0000000000067941 */ /* 0x000fea0003800200 */
.L_x_112:
[----:B---3--:R-:W-:Y:S01]  /*8660*/  F2FP.F16.E5M2.UNPACK_B R4, R149 ;  /* 0x00000095ff04723e */ /* 0x008fe200020004ff */
        /* <DEDUP_REMOVED lines=13> */
[----:B----4-:R-:W-:Y:S01]  /*8740*/  F2FP.F16.E5M2.UNPACK_B R125, R159.H1 ;  /* 0x0000009fff7d723e */ /* 0x010fe200030004ff */
        /* <DEDUP_REMOVED lines=262> */
[----:B------:R-:W-:Y:S02]  /*97b0*/  UIADD3 UR8, UP0, UPT, UR52, 0x680, URZ ;  /* 0x0000068034087890 */ /* 0x000fe4000ff1e0ff */
[----:B------:R-:W-:Y:S02]  /*97c0*/  UIADD3 UR5, UPT, UPT, UR41, 0x80, URZ ;  /* 0x0000008029057890 */ /* 0x000fe4000fffe0ff */
[----:B------:R-:W-:Y:S01]  /*97d0*/  MOV R188, UR10 ;  /* 0x0000000a00bc7c02 */ /* 0x000fe20008000f00 */
[----:B------:R-:W-:Y:S01]  /*97e0*/  UIADD3.X UR9, UPT, UPT, URZ, UR53, URZ, UP0, !UPT ;  /* 0x00000035ff097290 */ /* 0x000fe200087fe4ff */
[----:B------:R-:W-:Y:S02]  /*97f0*/  UMOV UR6, UR42 ;  /* 0x0000002a00067c82 */ /* 0x000fe40008000000 */
[----:B------:R-:W-:Y:S01]  /*9800*/  R2UR UR4, R188 ;  /* 0x00000000bc0472ca */ /* 0x000fe200000e0000 */
[----:B------:R-:W-:Y:S11]  /*9810*/  UMOV UR7, UR36 ;  /* 0x0000002400077c82 */ /* 0x000ff60008000000 */
[----:B------:R-:W-:Y:S01]  /*9820*/  @!UPT UIADD3 URZ, UPT, UPT, URZ, URZ, URZ ;  /* 0x000000fffffff290 */ /* 0x000fe2000fffe0ff */
[----:B------:R2:W-:Y:S01]  /*9830*/  UTMASTG.3D [UR4], [UR8] ;  /* 0x00000004080073b5 */ /* 0x0005e20008010000 */
[----:B------:R0:W-:Y:S01]  /*9840*/  UTMACMDFLUSH ;  /* 0x00000000000079b7 */ /* 0x0001e20000000000 */
[----:B--2---:R-:W-:Y:S04]  /*9850*/  DEPBAR.LE SB0, 0x1 ;  /* 0x000080400000791a */ /* 0x004fe80000000000 */
.L_x_115:
[----:B------:R-:W-:Y:S05]  /*9860*/  BSYNC.RECONVERGENT B0 ;  /* 0x0000000000007941 */ /* 0x000fea0003800200 */
.L_x_114:
        /* <DEDUP_REMOVED lines=16> */
.L_x_119:
[----:B------:R-:W-:Y:S05]  /*9970*/  BSYNC B0 ;  /* 0x0000000000007941 */ /* 0x000fea0003800000 */
.L_x_118:
        /* <DEDUP_REMOVED lines=20> */
.L_x_117:
[----:B------:R-:W-:Y:S05]  /*9ac0*/  BSYNC B1 ;  /* 0x0000000000017941 */ /* 0x000fea0003800000 */
.L_x_116:
[----:B--2---:R-:W-:Y:S05]  /*9ad0*/  VIADD R0, R80, 0xc0 ;  /* 0x000000c050007836 */ /* 0x004fea0000000000 */
        /* <DEDUP_REMOVED lines=20> */
.L_x_121:
[----:B------:R-:W-:Y:S01]  /*9c20*/  ISETP.NE.AND P0, PT, R189, RZ, PT ;  /* 0x000000ffbd00720c */ /* 0x000fe20003f05270 */
[----:B------:R-:W-:Y:S05]  /*9c30*/  WARPSYNC.ALL ;  /* 0x0000000000007948 */ /* 0x000fea0003800000 */
[----:B------:R-:W-:Y:S01]  /*9c40*/  R2UR UR4, R80 ;  /* 0x00000000500472ca */ /* 0x000fe200000e0000 */
[----:B------:R-:W-:Y:S01]  /*9c50*/  BSSY.RECONVERGENT B0, `(.L_x_122) ;  /* 0x000011d000007945 */ /* 0x000fe20003800200 */
[----:B---3--:R-:W-:Y:S02]  /*9c60*/  F2FP.F16.E5M2.UNPACK_B R11, R149 ;  /* 0x00000095ff0b723e */ /* 0x008fe400020004ff */
[----:B------:R-:W-:Y:S02]  /*9c70*/  F2FP.F16.E5M2.UNPACK_B R10, R150 ;  /* 0x00000096ff0a723e */ /* 0x000fe400020004ff */
[----:B------:R-:W-:Y:S01]  /*9c80*/  F2FP.F16.E5M2.UNPACK_B R9, R151 ;  /* 0x00000097ff09723e */ /* 0x000fe200020004ff */
[--C-:B------:R-:W-:Y:S01]  /*9c90*/  HADD2.F32 R83, -RZ, R11.reuse.H0_H0 ;  /* 0x2000000bff537230 */ /* 0x100fe20000004100 */
[----:B----4-:R-:W-:Y:S01]  /*9ca0*/  F2FP.F16.E5M2.UNPACK_B R8, R152 ;  /* 0x00000098ff08723e */ /* 0x010fe200020004ff */
[----:B------:R-:W-:Y:S01]  /*9cb0*/  HADD2.F32 R84, -RZ, R11.H1_H1 ;  /* 0x3000000bff547230 */ /* 0x000fe20000004100 */
[----:B------:R-:W-:Y:S01]  /*9cc0*/  F2FP.F16.E5M2.UNPACK_B R7, R153 ;  /* 0x00000099ff07723e */ /* 0x000fe200020004ff */
[--C-:B------:R-:W-:Y:S01]  /*9cd0*/  HADD2.F32 R87, -RZ, R10.reuse.H0_H0 ;  /* 0x2000000aff577230 */ /* 0x100fe20000004100 */
[----:B------:R-:W-:Y:S01]  /*9ce0*/  F2FP.F16.E5M2.UNPACK_B R6, R154 ;  /* 0x0000009aff06723e */ /* 0x000fe200020004ff */
[----:B------:R-:W-:Y:S01]  /*9cf0*/  HADD2.F32 R88, -RZ, R10.H1_H1 ;  /* 0x3000000aff587230 */ /* 0x000fe20000004100 */
[----:B------:R-:W-:Y:S01]  /*9d00*/  F2FP.F16.E5M2.UNPACK_B R5, R155 ;  /* 0x0000009bff05723e */ /* 0x000fe200020004ff */
[--C-:B------:R-:W-:Y:S01]  /*9d10*/  HADD2.F32 R91, -RZ, R9.reuse.H0_H0 ;  /* 0x20000009ff5b7230 */ /* 0x100fe20000004100 */
[----:B-1----:R-:W-:Y:S01]  /*9d20*/  F2FP.F16.E5M2.UNPACK_B R4, R156 ;  /* 0x0000009cff04723e */ /* 0x002fe200020004ff */
[----:B------:R-:W-:Y:S01]  /*9d30*/  HADD2.F32 R92, -RZ, R9.H1_H1 ;  /* 0x30000009ff5c7230 */ /* 0x000fe20000004100 */
[-C--:B------:R-:W-:Y:S01]  /*9d40*/  F2FP.F16.E5M2.UNPACK_B R2, R148.reuse ;  /* 0x00000094ff02723e */ /* 0x080fe200020004ff */
[--C-:B------:R-:W-:Y:S01]  /*9d50*/  HADD2.F32 R95, -RZ, R8.reuse.H0_H0 ;  /* 0x20000008ff5f7230 */ /* 0x100fe20000004100 */
[----:B------:R-:W-:Y:S01]  /*9d60*/  F2FP.F16.E5M2.UNPACK_B R148, R148.H1 ;  /* 0x00000094ff94723e */ /* 0x000fe200030004ff */
[----:B------:R-:W-:Y:S01]  /*9d70*/  HADD2.F32 R97, -RZ, R8.H1_H1 ;  /* 0x30000008ff617230 */ /* 0x000fe20000004100 */
[----:B------:R-:W-:Y:S01]  /*9d80*/  F2FP.F16.E5M2.UNPACK_B R149, R149.H1 ;  /* 0x00000095ff95723e */ /* 0x000fe200030004ff */
[--C-:B------:R-:W-:Y:S01]  /*9d90*/  HADD2.F32 R98, -RZ, R7.reuse.H0_H0 ;  /* 0x20000007ff627230 */ /* 0x100fe20000004100 */
[----:B------:R-:W-:Y:S01]  /*9da0*/  F2FP.F16.E5M2.UNPACK_B R150, R150.H1 ;  /* 0x00000096ff96723e */ /* 0x000fe200030004ff */
[----:B------:R-:W-:Y:S01]  /*9db0*/  HADD2.F32 R101, -RZ, R7.H1_H1 ;  /* 0x30000007ff657230 */ /* 0x000fe20000004100 */
[----:B------:R-:W-:Y:S01]  /*9dc0*/  F2FP.F16.E5M2.UNPACK_B R151, R151.H1 ;  /* 0x00000097ff97723e */ /* 0x000fe200030004ff */
[--C-:B------:R-:W-:Y:S01]  /*9dd0*/  HADD2.F32 R102, -RZ, R6.reuse.H0_H0 ;  /* 0x20000006ff667230 */ /* 0x100fe20000004100 */
[----:B------:R-:W-:Y:S01]  /*9de0*/  F2FP.F16.E5M2.UNPACK_B R138, R163 ;  /* 0x000000a3ff8a723e */ /* 0x000fe200020004ff */
[----:B------:R-:W-:Y:S01]  /*9df0*/  HADD2.F32 R105, -RZ, R6.H1_H1 ;  /* 0x30000006ff697230 */ /* 0x000fe20000004100 */
[----:B------:R-:W-:Y:S01]  /*9e00*/  R2UR UR5, R193 ;  /* 0x00000000c10572ca */ /* 0x000fe200000e0000 */
[--C-:B------:R-:W-:Y:S01]  /*9e10*/  HADD2.F32 R106, -RZ, R5.reuse.H0_H0 ;  /* 0x20000005ff6a7230 */ /* 0x100fe20000004100 */
[----:B------:R-:W-:Y:S01]  /*9e20*/  F2FP.F16.E5M2.UNPACK_B R116, R157 ;  /* 0x0000009dff74723e */ /* 0x000fe200020004ff */
[----:B------:R-:W-:Y:S01]  /*9e30*/  HADD2.F32 R109, -RZ, R5.H1_H1 ;  /* 0x30000005ff6d7230 */ /* 0x000fe20000004100 */
[----:B------:R-:W-:Y:S01]  /*9e40*/  F2FP.F16.E5M2.UNPACK_B R120, R158 ;  /* 0x0000009eff78723e */ /* 0x000fe200020004ff */
[--C-:B------:R-:W-:Y:S01]  /*9e50*/  HADD2.F32 R110, -RZ, R4.reuse.H0_H0 ;  /* 0x20000004ff6e7230 */ /* 0x100fe20000004100 */
[----:B------:R-:W-:Y:S01]  /*9e60*/  F2FP.F16.E5M2.UNPACK_B R124, R159 ;  /* 0x0000009fff7c723e */ /* 0x000fe200020004ff */
[----:B------:R-:W-:Y:S01]  /*9e70*/  HADD2.F32 R113, -RZ, R4.H1_H1 ;  /* 0x30000004ff717230 */ /* 0x000fe20000004100 */
[----:B------:R-:W-:Y:S01]  /*9e80*/  F2FP.F16.E5M2.UNPACK_B R128, R160 ;  /* 0x000000a0ff80723e */ /* 0x000fe200020004ff */
[----:B------:R-:W1:Y:S01]  /*9e90*/  LDTM.x64 R4, tmem[UR4+0xc0] ;  /* 0x0000c004000479ee */ /* 0x000e620008340000 */
[--C-:B------:R-:W-:Y:S01]  /*9ea0*/  HADD2.F32 R0, -RZ, R2.reuse.H0_H0 ;  /* 0x20000002ff007230 */ /* 0x100fe20000004100 */
[----:B------:R-:W-:Y:S01]  /*9eb0*/  NOP ;  /* 0x0000000000007918 */ /* 0x000fe20000000000 */
[----:B------:R-:W-:Y:S01]  /*9ec0*/  HADD2.F32 R2, -RZ, R2.H1_H1 ;  /* 0x30000002ff027230 */ /* 0x000fe20000004100 */
[----:B------:R-:W-:Y:S01]  /*9ed0*/  UIADD3 UR5, UPT, UPT, UR5, 0xb0, URZ ;  /* 0x000000b005057890 */ /* 0x000fe2000fffe0ff */
[--C-:B------:R-:W-:Y:S01]  /*9ee0*/  HADD2.F32 R86, -RZ, R149.reuse.H1_H1 ;  /* 0x30000095ff567230 */ /* 0x100fe20000004100 */
[----:B------:R-:W-:Y:S01]  /*9ef0*/  F2FP.F16.E5M2.UNPACK_B R132, R161 ;  /* 0x000000a1ff84723e */ /* 0x000fe200020004ff */
[--C-:B------:R-:W-:Y:S01]  /*9f00*/  HADD2.F32 R114, -RZ, R116.reuse.H0_H0 ;  /* 0x20000074ff727230 */ /* 0x100fe20000004100 */
[----:B------:R-:W-:Y:S01]  /*9f10*/  UPRMT UR5, UR37, 0x654, UR5 ;  /* 0x0000065425057896 */ /* 0x000fe20008000005 */
[----:B------:R-:W-:Y:S01]  /*9f20*/  HADD2.F32 R117, -RZ, R116.H1_H1 ;  /* 0x30000074ff757230 */ /* 0x000fe20000004100 */
[----:B------:R-:W-:Y:S01]  /*9f30*/  F2FP.F16.E5M2.UNPACK_B R136, R162 ;  /* 0x000000a2ff88723e */ /* 0x000fe200020004ff */
[--C-:B------:R-:W-:Y:S01]  /*9f40*/  HADD2.F32 R118, -RZ, R120.reuse.H0_H0 ;  /* 0x20000078ff767230 */ /* 0x100fe20000004100 */
[----:B------:R-:W-:Y:S01]  /*9f50*/  F2FP.F16.E5M2.UNPACK_B R152, R152.H1 ;  /* 0x00000098ff98723e */ /* 0x000fe200030004ff */
[----:B------:R-:W-:Y:S01]  /*9f60*/  HADD2.F32 R121, -RZ, R120.H1_H1 ;  /* 0x30000078ff797230 */ /* 0x000fe20000004100 */
[----:B------:R-:W-:Y:S01]  /*9f70*/  F2FP.F16.E5M2.UNPACK_B R153, R153.H1 ;  /* 0x00000099ff99723e */ /* 0x000fe200030004ff */
[--C-:B------:R-:W-:Y:S01]  /*9f80*/  HADD2.F32 R122, -RZ, R124.reuse.H0_H0 ;  /* 0x2000007cff7a7230 */ /* 0x100fe20000004100 */
[----:B------:R-:W-:Y:S01]  /*9f90*/  F2FP.F16.E5M2.UNPACK_B R154, R154.H1 ;  /* 0x0000009aff9a723e */ /* 0x000fe200030004ff */
[----:B-1----:R-:W-:Y:S01]  /*9fa0*/  SYNCS.ARRIVE.TRANS64.RED.A1T0 RZ, [UR5], RZ ;  /* 0x000000ffffff79a7 */ /* 0x002fe20008100405 */
[----:B------:R-:W-:Y:S01]  /*9fb0*/  HADD2.F32 R125, -RZ, R124.H1_H1 ;  /* 0x3000007cff7d7230 */ /* 0x000fe20000004100 */
[----:B------:R-:W-:Y:S01]  /*9fc0*/  F2FP.F16.E5M2.UNPACK_B R155, R155.H1 ;  /* 0x0000009bff9b723e */ /* 0x000fe200030004ff */
[--C-:B------:R-:W-:Y:S01]  /*9fd0*/  HADD2.F32 R126, -RZ, R128.reuse.H0_H0 ;  /* 0x20000080ff7e7230 */ /* 0x100fe20000004100 */
[----:B------:R-:W-:Y:S01]  /*9fe0*/  F2FP.F16.E5M2.UNPACK_B R156, R156.H1 ;  /* 0x0000009cff9c723e */ /* 0x000fe200030004ff */
[----:B------:R-:W-:Y:S01]  /*9ff0*/  HADD2.F32 R129, -RZ, R128.H1_H1 ;  /* 0x30000080ff817230 */ /* 0x000fe20000004100 */
[----:B------:R-:W-:Y:S01]  /*a000*/  F2FP.F16.E5M2.UNPACK_B R157, R157.H1 ;  /* 0x0000009dff9d723e */ /* 0x000fe200030004ff */
[C---:B------:R-:W-:Y:S01]  /*a010*/  FMUL R4, R78.reuse, R4 ;  /* 0x000000044e047220 */ /* 0x040fe20000400000 */
[C---:B------:R-:W-:Y:S01]  /*a020*/  FMUL R5, R78.reuse, R5 ;  /* 0x000000054e057220 */ /* 0x040fe20000400000 */
[----:B------:R-:W-:Y:S02]  /*a030*/  HADD2.F32 R3, -RZ, R148.H0_H0 ;  /* 0x20000094ff037230 */ /* 0x000fe40000004100 */
        /* <DEDUP_REMOVED lines=11> */
[----:B------:R-:W-:Y:S02]  /*a0f0*/  HADD2.F32 R130, -RZ, R132.H0_H0 ;  /* 0x20000084ff827230 */ /* 0x000fe40000004100 */
[C---:B------:R-:W-:Y:S01]  /*a100*/  FMUL R6, R78.reuse, R6 ;  /* 0x000000064e067220 */ /* 0x040fe20000400000 */
[----:B------:R-:W-:Y:S02]  /*a110*/  HADD2.F32 R82, -RZ, R148.H1_H1 ;  /* 0x30000094ff527230 */ /* 0x000fe40000004100 */
[C---:B------:R-:W-:Y:S01]  /*a120*/  FMUL R7, R78.reuse, R7 ;  /* 0x000000074e077220 */ /* 0x040fe20000400000 */
[----:B------:R-:W-:Y:S02]  /*a130*/  HADD2.F32 R85, -RZ, R149.H0_H0 ;  /* 0x20000095ff557230 */ /* 0x000fe40000004100 */
[C---:B------:R-:W-:Y:S01]  /*a140*/  FFMA R6, R81.reuse, R3, R6 ;  /* 0x0000000351067223 */ /* 0x040fe20000000006 */
[----:B------:R-:W-:Y:S02]  /*a150*/  HADD2.F32 R133, -RZ, R132.H1_H1 ;  /* 0x30000084ff857230 */ /* 0x000fe40000004100 */
[C---:B------:R-:W-:Y:S01]  /*a160*/  FFMA R7, R81.reuse, R82, R7 ;  /* 0x0000005251077223 */ /* 0x040fe20000000007 */
[C---:B------:R-:W-:Y:S01]  /*a170*/  FFMA R8, R81.reuse, R83, R8 ;  /* 0x0000005351087223 */ /* 0x040fe20000000008 */
[C---:B------:R-:W-:Y:S01]  /*a180*/  FFMA R9, R81.reuse, R84, R9 ;  /* 0x0000005451097223 */ /* 0x040fe20000000009 */
[--C-:B------:R-:W-:Y:S02]  /*a190*/  HADD2.F32 R82, -RZ, R138.reuse.H0_H0 ;  /* 0x2000008aff527230 */ /* 0x100fe40000004100 */
[C---:B------:R-:W-:Y:S01]  /*a1a0*/  FMUL R10, R78.reuse, R10 ;  /* 0x0000000a4e0a7220 */ /* 0x040fe20000400000 */
[----:B------:R-:W-:Y:S02]  /*a1b0*/  HADD2.F32 R83, -RZ, R138.H1_H1 ;  /* 0x3000008aff537230 */ /* 0x000fe40000004100 */
[C---:B------:R-:W-:Y:S01]  /*a1c0*/  FMUL R11, R78.reuse, R11 ;  /* 0x0000000b4e0b7220 */ /* 0x040fe20000400000 */
[----:B------:R-:W-:Y:S02]  /*a1d0*/  HADD2.F32 R89, -RZ, R150.H0_H0 ;  /* 0x20000096ff597230 */ /* 0x000fe40000004100 */
[C---:B------:R-:W-:Y:S01]  /*a1e0*/  FFMA R10, R81.reuse, R85, R10 ;  /* 0x00000055510a7223 */ /* 0x040fe2000000000a */
[--C-:B------:R-:W-:Y:S02]  /*a1f0*/  HADD2.F32 R134, -RZ, R136.reuse.H0_H0 ;  /* 0x20000088ff867230 */ /* 0x100fe40000004100 */
[C---:B------:R-:W-:Y:S01]  /*a200*/  FFMA R11, R81.reuse, R86, R11 ;  /* 0x00000056510b7223 */ /* 0x040fe2000000000b */
[C---:B------:R-:W-:Y:S01]  /*a210*/  FFMA R12, R81.reuse, R87, R12 ;  /* 0x00000057510c7223 */ /* 0x040fe2000000000c */
[----:B------:R-:W-:Y:S01]  /*a220*/  FFMA R13, R81, R88, R13 ;  /* 0x00000058510d7223 */ /* 0x000fe2000000000d */
[----:B------:R-:W-:Y:S01]  /*a230*/  F2FP.SATFINITE.E5M2.F32.PACK_AB_MERGE_C R86, R7, R6, RZ ;  /* 0x000000060756723e */ /* 0x000fe200048060ff */
[C---:B------:R-:W-:Y:S01]  /*a240*/  FMUL R7, R78.reuse, R24 ;  /* 0x000000184e077220 */ /* 0x040fe20000400000 */
[----:B------:R-:W-:Y:S01]  /*a250*/  F2FP.SATFINITE.E5M2.F32.PACK_AB_MERGE_C R138, R11, R10, RZ ;  /* 0x0000000a0b8a723e */ /* 0x000fe200048060ff */
[C---:B------:R-:W-:Y:S01]  /*a260*/  FMUL R10, R78.reuse, R25 ;  /* 0x000000194e0a7220 */ /* 0x040fe20000400000 */
[C---:B------:R-:W-:Y:S01]  /*a270*/  FMUL R25, R78.reuse, R32 ;  /* 0x000000204e197220 */ /* 0x040fe20000400000 */
[----:B------:R-:W-:Y:S02]  /*a280*/  HADD2.F32 R137, -RZ, R136.H1_H1 ;  /* 0x30000088ff897230 */ /* 0x000fe40000004100 */
[C---:B------:R-:W-:Y:S01]  /*a290*/  FMUL R14, R78.reuse, R14 ;  /* 0x0000000e4e0e7220 */ /* 0x040fe20000400000 */
[----:B------:R-:W-:Y:S02]  /*a2a0*/  HADD2.F32 R90, -RZ, R150.H1_H1 ;  /* 0x30000096ff5a7230 */ /* 0x000fe40000004100 */
[C---:B------:R-:W-:Y:S01]  /*a2b0*/  FMUL R15, R78.reuse, R15 ;  /* 0x0000000f4e0f7220 */ /* 0x040fe20000400000 */
[--C-:B------:R-:W-:Y:S02]  /*a2c0*/  HADD2.F32 R93, -RZ, R151.reuse.H0_H0 ;  /* 0x20000097ff5d7230 */ /* 0x100fe40000004100 */
[C---:B------:R-:W-:Y:S01]  /*a2d0*/  FFMA R14, R81.reuse, R89, R14 ;  /* 0x00000059510e7223 */ /* 0x040fe2000000000e */
[----:B------:R-:W-:Y:S02]  /*a2e0*/  HADD2.F32 R94, -RZ, R151.H1_H1 ;  /* 0x30000097ff5e7230 */ /* 0x000fe40000004100 */
[C---:B------:R-:W-:Y:S01]  /*a2f0*/  FFMA R15, R81.reuse, R90, R15 ;  /* 0x0000005a510f7223 */ /* 0x040fe2000000000f */
[C---:B------:R-:W-:Y:S01]  /*a300*/  FFMA R16, R81.reuse, R91, R16 ;  /* 0x0000005b51107223 */ /* 0x040fe20000000010 */
[----:B------:R-:W-:Y:S01]  /*a310*/  FFMA R17, R81, R92, R17 ;  /* 0x0000005c51117223 */ /* 0x000fe20000000011 */
[C---:B------:R-:W-:Y:S01]  /*a320*/  FMUL R18, R78.reuse, R18 ;  /* 0x000000124e127220 */ /* 0x040fe20000400000 */
[C---:B------:R-:W-:Y:S01]  /*a330*/  FMUL R19, R78.reuse, R19 ;  /* 0x000000134e137220 */ /* 0x040fe20000400000 */
[--C-:B------:R-:W-:Y:S01]  /*a340*/  HADD2.F32 R96, -RZ, R152.reuse.H0_H0 ;  /* 0x20000098ff607230 */ /* 0x100fe20000004100 */
[----:B------:R-:W-:Y:S01]  /*a350*/  F2FP.SATFINITE.E5M2.F32.PACK_AB_MERGE_C R14, R15, R14, RZ ;  /* 0x0000000e0f0e723e */ /* 0x000fe200048060ff */
[C---:B------:R-:W-:Y:S01]  /*a360*/  FFMA R18, R81.reuse, R93, R18 ;  /* 0x0000005d51127223 */ /* 0x040fe20000000012 */
[C---:B------:R-:W-:Y:S01]  /*a370*/  FFMA R19, R81.reuse, R94, R19 ;  /* 0x0000005e51137223 */ /* 0x040fe20000000013 */
[C---:B------:R-:W-:Y:S01]  /*a380*/  FFMA R0, R81.reuse, R95, R0 ;  /* 0x0000005f51007223 */ /* 0x040fe20000000000 */
[----:B------:R-:W-:Y:S01]  /*a390*/  FFMA R2, R81, R97, R2 ;  /* 0x0000006151027223 */ /* 0x000fe20000000002 */
[----:B------:R-:W-:Y:S02]  /*a3a0*/  HADD2.F32 R99, -RZ, R152.H1_H1 ;  /* 0x30000098ff637230 */ /* 0x000fe40000004100 */
[C---:B------:R-:W-:Y:S01]  /*a3b0*/  FMUL R3, R78.reuse, R22 ;  /* 0x000000164e037220 */ /* 0x040fe20000400000 */
[----:B------:R-:W-:Y:S01]  /*a3c0*/  F2FP.SATFINITE.E5M2.F32.PACK_AB_MERGE_C R18, R19, R18, RZ ;  /* 0x000000121312723e */ /* 0x000fe200048060ff */
[C---:B------:R-:W-:Y:S01]  /*a3d0*/  FMUL R22, R78.reuse, R29 ;  /* 0x0000001d4e167220 */ /* 0x040fe20000400000 */
[C---:B------:R-:W-:Y:S01]  /*a3e0*/  FMUL R29, R78.reuse, R36 ;  /* 0x000000244e1d7220 */ /* 0x040fe20000400000 */
[C---:B------:R-:W-:Y:S01]  /*a3f0*/  FFMA R3, R81.reuse, R96, R3 ;  /* 0x0000006051037223 */ /* 0x040fe20000000003 */
[C---:B------:R-:W-:Y:S01]  /*a400*/  FMUL R6, R78.reuse, R23 ;  /* 0x000000174e067220 */ /* 0x040fe20000400000 */
[--C-:B------:R-:W-:Y:S02]  /*a410*/  HADD2.F32 R100, -RZ, R153.reuse.H0_H0 ;  /* 0x20000099ff647230 */ /* 0x100fe40000004100 */
[C---:B------:R-:W-:Y:S01]  /*a420*/  FMUL R11, R78.reuse, R26 ;  /* 0x0000001a4e0b7220 */ /* 0x040fe20000400000 */
[----:B------:R-:W-:Y:S02]  /*a430*/  HADD2.F32 R103, -RZ, R153.H1_H1 ;  /* 0x30000099ff677230 */ /* 0x000fe40000004100 */
[C---:B------:R-:W-:Y:S01]  /*a440*/  FFMA R6, R81.reuse, R99, R6 ;  /* 0x0000006351067223 */ /* 0x040fe20000000006 */
[C---:B------:R-:W-:Y:S01]  /*a450*/  FFMA R7, R81.reuse, R98, R7 ;  /* 0x0000006251077223 */ /* 0x040fe20000000007 */
[C---:B------:R-:W-:Y:S01]  /*a460*/  FFMA R10, R81.reuse, R101, R10 ;  /* 0x00000065510a7223 */ /* 0x040fe2000000000a */
[C---:B------:R-:W-:Y:S01]  /*a470*/  FFMA R11, R81.reuse, R100, R11 ;  /* 0x00000064510b7223 */ /* 0x040fe2000000000b */
[----:B------:R-:W-:Y:S01]  /*a480*/  FMUL R26, R78, R33 ;  /* 0x000000214e1a7220 */ /* 0x000fe20000400000 */
[----:B------:R-:W-:Y:S01]  /*a490*/  F2FP.SATFINITE.E5M2.F32.PACK_AB_MERGE_C R3, R6, R3, RZ ;  /* 0x000000030603723e */ /* 0x000fe200048060ff */
[C---:B------:R-:W-:Y:S01]  /*a4a0*/  FMUL R33, R78.reuse, R40 ;  /* 0x000000284e217220 */ /* 0x040fe20000400000 */
        /* <DEDUP_REMOVED lines=8> */
[C---:B------:R-:W-:Y:S01]  /*a530*/  FMUL R30, R78.reuse, R37 ;  /* 0x000000254e1e7220 */ /* 0x040fe20000400000 */
[C---:B------:R-:W-:Y:S01]  /*a540*/  FMUL R37, R78.reuse, R44 ;  /* 0x0000002c4e257220 */ /* 0x040fe20000400000 */
[C---:B------:R-:W-:Y:S01]  /*a550*/  FMUL R24, R78.reuse, R31 ;  /* 0x0000001f4e187220 */ /* 0x040fe20000400000 */
[----:B------:R-:W-:Y:S01]  /*a560*/  F2FP.F16.E5M2.UNPACK_B R158, R158.H1 ;  /* 0x0000009eff9e723e */ /* 0x000fe200030004ff */
[--C-:B------:R-:W-:Y:S02]  /*a570*/  HADD2.F32 R108, -RZ, R155.reuse.H0_H0 ;  /* 0x2000009bff6c7230 */ /* 0x100fe40000004100 */
[----:B------:R-:W-:Y:S01]  /*a580*/  FMUL R27, R78, R34 ;  /* 0x000000224e1b7220 */ /* 0x000fe20000400000 */
[----:B------:R-:W-:Y:S02]  /*a590*/  HADD2.F32 R111, -RZ, R155.H1_H1 ;  /* 0x3000009bff6f7230 */ /* 0x000fe40000004100 */
[C---:B------:R-:W-:Y:S01]  /*a5a0*/  FFMA R24, R81.reuse, R107, R24 ;  /* 0x0000006b51187223 */ /* 0x040fe20000000018 */
[----:B------:R-:W-:Y:S01]  /*a5b0*/  F2FP.F16.E5M2.UNPACK_B R159, R159.H1 ;  /* 0x0000009fff9f723e */ /* 0x000fe200030004ff */
[C---:B------:R-:W-:Y:S01]  /*a5c0*/  FFMA R25, R81.reuse, R106, R25 ;  /* 0x0000006a51197223 */ /* 0x040fe20000000019 */
[C---:B------:R-:W-:Y:S01]  /*a5d0*/  FFMA R26, R81.reuse, R109, R26 ;  /* 0x0000006d511a7223 */ /* 0x040fe2000000001a */
[----:B------:R-:W-:Y:S01]  /*a5e0*/  F2FP.F16.E5M2.UNPACK_B R160, R160.H1 ;  /* 0x000000a0ffa0723e */ /* 0x000fe200030004ff */
[C---:B------:R-:W-:Y:S01]  /*a5f0*/  FFMA R27, R81.reuse, R108, R27 ;  /* 0x0000006c511b7223 */ /* 0x040fe2000000001b */
[----:B------:R-:W-:Y:S01]  /*a600*/  F2FP.SATFINITE.E5M2.F32.PACK_AB_MERGE_C R6, R24, R23, RZ ;  /* 0x000000171806723e */ /* 0x000fe200048060ff */
[C---:B------:R-:W-:Y:S01]  /*a610*/  FMUL R34, R78.reuse, R41 ;  /* 0x000000294e227220 */ /* 0x040fe20000400000 */
[C---:B------:R-:W-:Y:S01]  /*a620*/  FMUL R41, R78.reuse, R48 ;  /* 0x000000304e297220 */ /* 0x040fe20000400000 */
[----:B------:R-:W-:Y:S01]  /*a630*/  FMUL R28, R78, R35 ;  /* 0x000000234e1c7220 */ /* 0x000fe20000400000 */
[----:B------:R-:W-:Y:S01]  /*a640*/  F2FP.F16.E5M2.UNPACK_B R161, R161.H1 ;  /* 0x000000a1ffa1723e */ /* 0x000fe200030004ff */
[--C-:B------:R-:W-:Y:S01]  /*a650*/  HADD2.F32 R112, -RZ, R156.reuse.H0_H0 ;  /* 0x2000009cff707230 */ /* 0x100fe20000004100 */
[----:B------:R-:W-:Y:S01]  /*a660*/  F2FP.SATFINITE.E5M2.F32.PACK_AB_MERGE_C R6, R22, R21, R6 ;  /* 0x000000151606723e */ /* 0x000fe20004806006 */
[C---:B------:R-:W-:Y:S01]  /*a670*/  FFMA R28, R81.reuse, R111, R28 ;  /* 0x0000006f511c7223 */ /* 0x040fe2000000001c */
[C---:B------:R-:W-:Y:S01]  /*a680*/  FFMA R29, R81.reuse, R110, R29 ;  /* 0x0000006e511d7223 */ /* 0x040fe2000000001d */
[C---:B------:R-:W-:Y:S01]  /*a690*/  FFMA R30, R81.reuse, R113, R30 ;  /* 0x00000071511e7223 */ /* 0x040fe2000000001e */
[----:B------:R-:W-:Y:S02]  /*a6a0*/  HADD2.F32 R115, -RZ, R156.H1_H1 ;  /* 0x3000009cff737230 */ /* 0x000fe40000004100 */
[C---:B------:R-:W-:Y:S01]  /*a6b0*/  FMUL R31, R78.reuse, R38 ;  /* 0x000000264e1f7220 */ /* 0x040fe20000400000 */
[----:B------:R-:W-:Y:S01]  /*a6c0*/  F2FP.F16.E5M2.UNPACK_B R162, R162.H1 ;  /* 0x000000a2ffa2723e */ /* 0x000fe200030004ff */
[C---:B------:R-:W-:Y:S01]  /*a6d0*/  FMUL R38, R78.reuse, R45 ;  /* 0x0000002d4e267220 */ /* 0x040fe20000400000 */
[C---:B------:R-:W-:Y:S01]  /*a6e0*/  FMUL R45, R78.reuse, R52 ;  /* 0x000000344e2d7220 */ /* 0x040fe20000400000 */
[----:B------:R-:W-:Y:S01]  /*a6f0*/  F2FP.F16.E5M2.UNPACK_B R163, R163.H1 ;  /* 0x000000a3ffa3723e */ /* 0x000fe200030004ff */
[----:B------:R-:W-:Y:S01]  /*a700*/  FFMA R31, R81, R112, R31 ;  /* 0x00000070511f7223 */ /* 0x000fe2000000001f */
[----:B------:R-:W-:Y:S01]  /*a710*/  FMUL R52, R78, R59 ;  /* 0x0000003b4e347220 */ /* 0x000fe20000400000 */
[----:B------:R-:W-:Y:S01]  /*a720*/  IADD3 R76, PT, PT, R76, 0x1, RZ ;  /* 0x000000014c4c7810 */ /* 0x000fe20007ffe0ff */
[C---:B------:R-:W-:Y:S01]  /*a730*/  FMUL R59, R78.reuse, R66 ;  /* 0x000000424e3b7220 */ /* 0x040fe20000400000 */
[----:B------:R-:W-:Y:S01]  /*a740*/  F2FP.SATFINITE.E5M2.F32.PACK_AB_MERGE_C R66, R13, R12, R14 ;  /* 0x0000000c0d42723e */ /* 0x000fe2000480600e */
[C---:B------:R-:W-:Y:S01]  /*a750*/  FMUL R32, R78.reuse, R39 ;  /* 0x000000274e207220 */ /* 0x040fe20000400000 */
[--C-:B------:R-:W-:Y:S02]  /*a760*/  HADD2.F32 R116, -RZ, R157.reuse.H0_H0 ;  /* 0x2000009dff747230 */ /* 0x100fe40000004100 */
[C---:B------:R-:W-:Y:S01]  /*a770*/  FMUL R35, R78.reuse, R42 ;  /* 0x0000002a4e237220 */ /* 0x040fe20000400000 */
[----:B------:R-:W-:Y:S02]  /*a780*/  HADD2.F32 R119, -RZ, R157.H1_H1 ;  /* 0x3000009dff777230 */ /* 0x000fe40000004100 */
[C---:B------:R-:W-:Y:S01]  /*a790*/  FFMA R32, R81.reuse, R115, R32 ;  /* 0x0000007351207223 */ /* 0x040fe20000000020 */
[----:B------:R-:W-:Y:S01]  /*a7a0*/  FMUL R36, R78, R43 ;  /* 0x0000002b4e247220 */ /* 0x000fe20000400000 */
[C---:B------:R-:W-:Y:S01]  /*a7b0*/  FFMA R33, R81.reuse, R114, R33 ;  /* 0x0000007251217223 */ /* 0x040fe20000000021 */
[C---:B------:R-:W-:Y:S01]  /*a7c0*/  FFMA R34, R81.reuse, R117, R34 ;  /* 0x0000007551227223 */ /* 0x040fe20000000022 */
[--C-:B------:R-:W-:Y:S01]  /*a7d0*/  HADD2.F32 R120, -RZ, R158.reuse.H0_H0 ;  /* 0x2000009eff787230 */ /* 0x100fe20000004100 */
[----:B------:R-:W-:Y:S01]  /*a7e0*/  F2FP.SATFINITE.E5M2.F32.PACK_AB_MERGE_C R32, R32, R31, RZ ;  /* 0x0000001f2020723e */ /* 0x000fe200048060ff */
[C---:B------:R-:W-:Y:S01]  /*a7f0*/  FFMA R35, R81.reuse, R116, R35 ;  /* 0x0000007451237223 */ /* 0x040fe20000000023 */
[----:B------:R-:W-:Y:S02]  /*a800*/  HADD2.F32 R123, -RZ, R158.H1_H1 ;  /* 0x3000009eff7b7230 */ /* 0x000fe40000004100 */
[----:B------:R-:W-:Y:S01]  /*a810*/  FMUL R39, R78, R46 ;  /* 0x0000002e4e277220 */ /* 0x000fe20000400000 */
[----:B------:R-:W-:Y:S01]  /*a820*/  F2FP.SATFINITE.E5M2.F32.PACK_AB_MERGE_C R32, R30, R29, R32 ;  /* 0x0000001d1e20723e */ /* 0x000fe20004806020 */
[C---:B------:R-:W-:Y:S01]  /*a830*/  FFMA R36, R81.reuse, R119, R36 ;  /* 0x0000007751247223 */ /* 0x040fe20000000024 */
[C---:B------:R-:W-:Y:S01]  /*a840*/  FMUL R40, R78.reuse, R47 ;  /* 0x0000002f4e287220 */ /* 0x040fe20000400000 */
[C---:B------:R-:W-:Y:S01]  /*a850*/  FFMA R37, R81.reuse, R118, R37 ;  /* 0x0000007651257223 */ /* 0x040fe20000000025 */
[C---:B------:R-:W-:Y:S01]  /*a860*/  FFMA R38, R81.reuse, R121, R38 ;  /* 0x0000007951267223 */ /* 0x040fe20000000026 */
[C---:B------:R-:W-:Y:S01]  /*a870*/  FMUL R42, R78.reuse, R49 ;  /* 0x000000314e2a7220 */ /* 0x040fe20000400000 */
        /* <DEDUP_REMOVED lines=8> */
[C---:B------:R-:W-:Y:S01]  /*a900*/  FMUL R57, R78.reuse, R64 ;  /* 0x000000404e397220 */ /* 0x040fe20000400000 */
[----:B------:R-:W-:Y:S01]  /*a910*/  FFMA R42, R81, R125, R42 ;  /* 0x0000007d512a7223 */ /* 0x000fe2000000002a */
[C---:B------:R-:W-:Y:S01]  /*a920*/  FMUL R46, R78.reuse, R53 ;  /* 0x000000354e2e7220 */ /* 0x040fe20000400000 */
[--C-:B------:R-:W-:Y:S01]  /*a930*/  HADD2.F32 R128, -RZ, R160.reuse.H0_H0 ;  /* 0x200000a0ff807230 */ /* 0x100fe20000004100 */
[----:B------:R-:W-:Y:S01]  /*a940*/  F2FP.SATFINITE.E5M2.F32.PACK_AB_MERGE_C R64, R5, R4, R86 ;  /* 0x000000040540723e */ /* 0x000fe20004806056 */
[C---:B------:R-:W-:Y:S01]  /*a950*/  FMUL R51, R78.reuse, R58 ;  /* 0x0000003a4e337220 */ /* 0x040fe20000400000 */
[C---:B------:R-:W-:Y:S01]  /*a960*/  FMUL R53, R78.reuse, R60 ;  /* 0x0000003c4e357220 */ /* 0x040fe20000400000 */
[C---:B------:R-:W-:Y:S01]  /*a970*/  FFMA R43, R81.reuse, R124, R43 ;  /* 0x0000007c512b7223 */ /* 0x040fe2000000002b */
[----:B------:R-:W-:Y:S02]  /*a980*/  HADD2.F32 R131, -RZ, R160.H1_H1 ;  /* 0x300000a0ff837230 */ /* 0x000fe40000004100 */
[C---:B------:R-:W-:Y:S01]  /*a990*/  FMUL R47, R78.reuse, R54 ;  /* 0x000000364e2f7220 */ /* 0x040fe20000400000 */
[C---:B------:R-:W-:Y:S01]  /*a9a0*/  FMUL R58, R78.reuse, R65 ;  /* 0x000000414e3a7220 */ /* 0x040fe20000400000 */
[----:B------:R-:W-:Y:S01]  /*a9b0*/  FMUL R60, R78, R67 ;  /* 0x000000434e3c7220 */ /* 0x000fe20000400000 */
[----:B------:R-:W-:Y:S01]  /*a9c0*/  F2FP.SATFINITE.E5M2.F32.PACK_AB_MERGE_C R5, R20, R11, RZ ;  /* 0x0000000b1405723e */ /* 0x000fe200048060ff */
[----:B------:R-:W-:Y:S01]  /*a9d0*/  FFMA R44, R81, R127, R44 ;  /* 0x0000007f512c7223 */ /* 0x000fe2000000002c */
[C---:B------:R-:W-:Y:S01]  /*a9e0*/  FMUL R48, R78.reuse, R55 ;  /* 0x000000374e307220 */ /* 0x040fe20000400000 */
[----:B------:R-:W-:Y:S01]  /*a9f0*/  F2FP.SATFINITE.E5M2.F32.PACK_AB_MERGE_C R65, R9, R8, R138 ;  /* 0x000000080941723e */ /* 0x000fe2000480608a */
[----:B------:R-:W-:Y:S01]  /*aa00*/  FFMA R45, R81, R126, R45 ;  /* 0x0000007e512d7223 */ /* 0x000fe2000000002d */
[----:B------:R-:W-:Y:S01]  /*aa10*/  F2FP.SATFINITE.E5M2.F32.PACK_AB_MERGE_C R67, R17, R16, R18 ;  /* 0x000000101143723e */ /* 0x000fe20004806012 */
[----:B------:R-:W-:Y:S01]  /*aa20*/  FMUL R49, R78, R56 ;  /* 0x000000384e317220 */ /* 0x000fe20000400000 */
[C---:B------:R-:W-:Y:S01]  /*aa30*/  FFMA R46, R81.reuse, R129, R46 ;  /* 0x00000081512e7223 */ /* 0x040fe2000000002e */
[--C-:B------:R-:W-:Y:S02]  /*aa40*/  HADD2.F32 R132, -RZ, R161.reuse.H0_H0 ;  /* 0x200000a1ff847230 */ /* 0x100fe40000004100 */
[C---:B------:R-:W-:Y:S01]  /*aa50*/  FFMA R47, R81.reuse, R128, R47 ;  /* 0x00000080512f7223 */ /* 0x040fe2000000002f */
[----:B------:R1:W-:Y:S01]  /*aa60*/  STS.128 [R172+UR49+0xa200], R64 ;  /* 0x00a20040ac007988 */ /* 0x0003e20008000c31 */
[----:B------:R-:W-:Y:S01]  /*aa70*/  HADD2.F32 R135, -RZ, R161.H1_H1 ;  /* 0x300000a1ff877230 */ /* 0x000fe20000004100 */
[----:B------:R-:W-:Y:S01]  /*aa80*/  F2FP.SATFINITE.E5M2.F32.PACK_AB_MERGE_C R5, R10, R7, R5 ;  /* 0x000000070a05723e */ /* 0x000fe20004806005 */
[C---:B------:R-:W-:Y:S01]  /*aa90*/  FFMA R48, R81.reuse, R131, R48 ;  /* 0x0000008351307223 */ /* 0x040fe20000000030 */
[----:B------:R-:W-:Y:S01]  /*aaa0*/  F2FP.SATFINITE.E5M2.F32.PACK_AB_MERGE_C R7, R28, R27, RZ ;  /* 0x0000001b1c07723e */ /* 0x000fe200048060ff */
        /* <DEDUP_REMOVED lines=8> */
[----:B------:R-:W-:Y:S01]  /*ab30*/  FMUL R56, R78, R63 ;  /* 0x0000003f4e387220 */ /* 0x000fe20000400000 */
[----:B------:R-:W-:Y:S01]  /*ab40*/  F2FP.SATFINITE.E5M2.F32.PACK_AB_MERGE_C R4, R2, R0, R3 ;  /* 0x000000000204723e */ /* 0x000fe20004806003 */
[C---:B------:R-:W-:Y:S01]  /*ab50*/  FFMA R53, R81.reuse, R134, R53 ;  /* 0x0000008651357223 */ /* 0x040fe20000000035 */
[----:B------:R-:W-:Y:S01]  /*ab60*/  F2FP.SATFINITE.E5M2.F32.PACK_AB_MERGE_C R7, R26, R25, R7 ;  /* 0x000000191a07723e */ /* 0x000fe20004806007 */
[C---:B------:R-:W-:Y:S01]  /*ab70*/  FFMA R54, R81.reuse, R137, R54 ;  /* 0x0000008951367223 */ /* 0x040fe20000000036 */
[--C-:B------:R-:W-:Y:S02]  /*ab80*/  HADD2.F32 R84, -RZ, R163.reuse.H0_H0 ;  /* 0x200000a3ff547230 */ /* 0x100fe40000004100 */
[C---:B------:R-:W-:Y:S01]  /*ab90*/  FFMA R55, R81.reuse, R136, R55 ;  /* 0x0000008851377223 */ /* 0x040fe20000000037 */
[----:B------:R-:W-:Y:S01]  /*aba0*/  HADD2.F32 R85, -RZ, R163.H1_H1 ;  /* 0x300000a3ff557230 */ /* 0x000fe20000004100 */
[----:B------:R1:W-:Y:S01]  /*abb0*/  STS.128 [R192+0xa010], R4 ;  /* 0x00a01004c0007388 */ /* 0x0003e20000000c00 */
[----:B------:R-:W-:Y:S01]  /*abc0*/  F2FP.SATFINITE.E5M2.F32.PACK_AB_MERGE_C R35, R36, R35, RZ ;  /* 0x000000232423723e */ /* 0x000fe200048060ff */
[C---:B------:R-:W-:Y:S01]  /*abd0*/  FFMA R56, R81.reuse, R139, R56 ;  /* 0x0000008b51387223 */ /* 0x040fe20000000038 */
[----:B------:R-:W-:Y:S01]  /*abe0*/  F2FP.SATFINITE.E5M2.F32.PACK_AB_MERGE_C R39, R40, R39, RZ ;  /* 0x000000272827723e */ /* 0x000fe200048060ff */
[C---:B------:R-:W-:Y:S01]  /*abf0*/  FFMA R57, R81.reuse, R82, R57 ;  /* 0x0000005251397223 */ /* 0x040fe20000000039 */
[----:B------:R-:W-:Y:S01]  /*ac00*/  F2FP.SATFINITE.E5M2.F32.PACK_AB_MERGE_C R43, R44, R43, RZ ;  /* 0x0000002b2c2b723e */ /* 0x000fe200048060ff */
[C---:B------:R-:W-:Y:S01]  /*ac10*/  FFMA R58, R81.reuse, R83, R58 ;  /* 0x00000053513a7223 */ /* 0x040fe2000000003a */
[C---:B------:R-:W-:Y:S01]  /*ac20*/  FFMA R59, R81.reuse, R84, R59 ;  /* 0x00000054513b7223 */ /* 0x040fe2000000003b */
[----:B------:R-:W-:Y:S01]  /*ac30*/  F2FP.SATFINITE.E5M2.F32.PACK_AB_MERGE_C R33, R34, R33, R35 ;  /* 0x000000212221723e */ /* 0x000fe20004806023 */
        /* <DEDUP_REMOVED lines=11> */
[----:B------:R-:W-:Y:S05]  /*acf0*/  F2FP.SATFINITE.E5M2.F32.PACK_AB_MERGE_C R51, R58, R57, R59 ;  /* 0x000000393a33723e */ /* 0x000fea000480603b */
        /* <DEDUP_REMOVED lines=18> */
.L_x_123:
[----:B------:R-:W-:Y:S05]  /*ae20*/  BSYNC.RECONVERGENT B0 ;  /* 0x0000000000007941 */ /* 0x000fea0003800200 */
.L_x_122:
[----:B------:R-:W-:Y:S01]  /*ae30*/  BAR.SYNC.DEFER_BLOCKING 0x1, 0x80 ;  /* 0x0042000000007b1d */ /* 0x000fe20000010000 */
[----:B------:R-:W-:Y:S01]  /*ae40*/  ISETP.NE.AND P2, PT, R190, RZ, PT ;  /* 0x000000ffbe00720c */ /* 0x000fe20003f45270 */
[----:B------:R-:W-:Y:S01]  /*ae50*/  IMAD.IADD R20, R75, 0x1, R147 ;  /* 0x000000014b147824 */ /* 0x000fe200078e0293 */
[----:B------:R-:W-:Y:S01]  /*ae60*/  ISETP.NE.AND P0, PT, R191, 0x2, PT ;  /* 0x00000002bf00780c */ /* 0x000fe20003f05270 */
[----:B------:R-:W-:Y:S01]  /*ae70*/  IMAD.IADD R21, R77, 0x1, R170 ;  /* 0x000000014d157824 */ /* 0x000fe200078e02aa */
[----:B------:R-:W-:Y:S02]  /*ae80*/  ISETP.NE.AND P1, PT, R76, 0x2, PT ;  /* 0x000000024c00780c */ /* 0x000fe40003f25270 */
[----:B------:R-:W-:Y:S02]  /*ae90*/  SEL R3, RZ, 0x1, P0 ;  /* 0x00000001ff037807 */ /* 0x000fe40000000000 */
[----:B------:R-:W-:Y:S02]  /*aea0*/  SEL R0, RZ, 0x1, P1 ;  /* 0x00000001ff007807 */ /* 0x000fe40000800000 */
[----:B------:R-:W-:Y:S02]  /*aeb0*/  LOP3.LUT R182, R182, R3, RZ, 0x3c, !PT ;  /* 0x00000003b6b67212 */ /* 0x000fe400078e3cff */
[----:B------:R-:W-:Y:S02]  /*aec0*/  LOP3.LUT R183, R183, R0, RZ, 0x3c, !PT ;  /* 0x00000000b7b77212 */ /* 0x000fe400078e3cff */
[----:B------:R-:W-:Y:S02]  /*aed0*/  @P2 R2UR UR36, R179 ;  /* 0x00000000b32422ca */ /* 0x000fe400000e0000 */
[----:B------:R-:W-:Y:S02]  /*aee0*/  SEL R191, R191, RZ, P0 ;  /* 0x000000ffbfbf7207 */ /* 0x000fe40000000000 */
[----:B------:R-:W-:Y:S01]  /*aef0*/  SEL R76, R76, RZ, P1 ;  /* 0x000000ff4c4c7207 */ /* 0x000fe20000800000 */
[----:B------:R-:W-:Y:S10]  /*af00*/  @P2 BRA `(.L_x_124) ;  /* 0xffffff9800d82947 */ /* 0x000ff4000383ffff */
[----:B------:R-:W-:Y:S05]  /*af10*/  EXIT ;  /* 0x000000000000794d */ /* 0x000fea0003800000 */
.L_x_19:
[----:B--2---:R2:W1:Y:S02]  /*af20*/  SYNCS.PHASECHK.TRANS64.TRYWAIT P0, [R3+URZ+0xd0], R2 ;  /* 0x0000d002030075a7 */ /* 0x00446400080011ff */
[----:B-1----:R-:W-:Y:S05]  /*af30*/  @!P0 NANOSLEEP.SYNCS 0x989680 ;  /* 0x009896800000895d */ /* 0x002fea0003900000 */
[----:B------:R-:W1:Y:S02]  /*af40*/  @!P0 SYNCS.PHASECHK.TRANS64 P0, [R3+URZ+0xd0], R2 ;  /* 0x0000d002030085a7 */ /* 0x000e6400080010ff */
[----:B-1----:R-:W-:Y:S05]  /*af50*/  @!P0 BRA `(.L_x_19) ;  /* 0xfffffffc00f08947 */ /* 0x002fea000383ffff */
[----:B------:R-:W-:Y:S05]  /*af60*/  BRA `(.L_x_125) ;  /* 0xffffff6400847947 */ /* 0x000fea000383ffff */
.L_x_22:
[----:B-1----:R-:W-:-:S07]  /*af70*/  MOV R2, UR33 ;  /* 0x0000002100027c02 */ /* 0x002fce0008000f00 */
.L_x_126:
[----:B-1----:R1:W2:Y:S02]  /*af80*/  SYNCS.PHASECHK.TRANS64.TRYWAIT P0, [R2+URZ+0x18], R5 ;  /* 0x00001805020075a7 */ /* 0x0022a400080011ff */
[----:B--2---:R-:W-:Y:S05]  /*af90*/  @!P0 NANOSLEEP.SYNCS 0x989680 ;  /* 0x009896800000895d */ /* 0x004fea0003900000 */
[----:B------:R-:W2:Y:S02]  /*afa0*/  @!P0 SYNCS.PHASECHK.TRANS64 P0, [R2+URZ+0x18], R5 ;  /* 0x00001805020085a7 */ /* 0x000ea400080010ff */
[----:B--2---:R-:W-:Y:S05]  /*afb0*/  @!P0 BRA `(.L_x_126) ;  /* 0xfffffffc00f08947 */ /* 0x004fea000383ffff */
[----:B------:R-:W-:Y:S05]  /*afc0*/  BRA `(.L_x_21) ;  /* 0xffffff6400d47947 */ /* 0x000fea000383ffff */
.L_x_28:
[----:B-1----:R-:W-:-:S07]  /*afd0*/  MOV R2, UR17 ;  /* 0x0000001100027c02 */ /* 0x002fce0008000f00 */
.L_x_127:
[----:B-1----:R1:W2:Y:S02]  /*afe0*/  SYNCS.PHASECHK.TRANS64.TRYWAIT P0, [R2+URZ+0x18], R5 ;  /* 0x00001805020075a7 */ /* 0x0022a400080011ff */
[----:B--2---:R-:W-:Y:S05]  /*aff0*/  @!P0 NANOSLEEP.SYNCS 0x989680 ;  /* 0x009896800000895d */ /* 0x004fea0003900000 */
[----:B------:R-:W2:Y:S02]  /*b000*/  @!P0 SYNCS.PHASECHK.TRANS64 P0, [R2+URZ+0x18], R5 ;  /* 0x00001805020085a7 */ /* 0x000ea400080010ff */
[----:B--2---:R-:W-:Y:S05]  /*b010*/  @!P0 BRA `(.L_x_127) ;  /* 0xfffffffc00f08947 */ /* 0x004fea000383ffff */
[----:B------:R-:W-:Y:S05]  /*b020*/  BRA `(.L_x_27) ;  /* 0xffffff68007c7947 */ /* 0x000fea000383ffff */
.L_x_32:
[----:B-1----:R1:W2:Y:S02]  /*b030*/  SYNCS.PHASECHK.TRANS64.TRYWAIT P0, [R2+URZ+0x80], R3 ;  /* 0x00008003020075a7 */ /* 0x0022a400080011ff */
[----:B--2---:R-:W-:Y:S05]  /*b040*/  @!P0 NANOSLEEP.SYNCS 0x989680 ;  /* 0x009896800000895d */ /* 0x004fea0003900000 */
[----:B------:R-:W2:Y:S02]  /*b050*/  @!P0 SYNCS.PHASECHK.TRANS64 P0, [R2+URZ+0x80], R3 ;  /* 0x00008003020085a7 */ /* 0x000ea400080010ff */
[----:B--2---:R-:W-:Y:S05]  /*b060*/  @!P0 BRA `(.L_x_32) ;  /* 0xfffffffc00f08947 */ /* 0x004fea000383ffff */
[----:B------:R-:W-:Y:S05]  /*b070*/  BRA `(.L_x_128) ;  /* 0xffffff6c000c7947 */ /* 0x000fea000383ffff */
.L_x_36:
[----:B----4-:R-:W-:-:S07]  /*b080*/  MOV R0, UR5 ;  /* 0x0000000500007c02 */ /* 0x010fce0008000f00 */
.L_x_129:
[----:B-1----:R1:W2:Y:S02]  /*b090*/  SYNCS.PHASECHK.TRANS64.TRYWAIT P0, [R0+URZ], R3 ;  /* 0x00000003000075a7 */ /* 0x0022a400080011ff */
[----:B--2---:R-:W-:Y:S05]  /*b0a0*/  @!P0 NANOSLEEP.SYNCS 0x989680 ;  /* 0x009896800000895d */ /* 0x004fea0003900000 */
[----:B------:R-:W2:Y:S02]  /*b0b0*/  @!P0 SYNCS.PHASECHK.TRANS64 P0, [R0+URZ], R3 ;  /* 0x00000003000085a7 */ /* 0x000ea400080010ff */
[----:B--2---:R-:W-:Y:S05]  /*b0c0*/  @!P0 BRA `(.L_x_129) ;  /* 0xfffffffc00f08947 */ /* 0x004fea000383ffff */
[----:B------:R-:W-:Y:S05]  /*b0d0*/  BRA `(.L_x_130) ;  /* 0xffffff70007c7947 */ /* 0x000fea000383ffff */
.L_x_37:
[----:B----4-:R-:W-:-:S07]  /*b0e0*/  MOV R0, UR5 ;  /* 0x0000000500007c02 */ /* 0x010fce0008000f00 */
.L_x_131:
[----:B-1----:R1:W2:Y:S02]  /*b0f0*/  SYNCS.PHASECHK.TRANS64.TRYWAIT P0, [R0+URZ], R3 ;  /* 0x00000003000075a7 */ /* 0x0022a400080011ff */
[----:B--2---:R-:W-:Y:S05]  /*b100*/  @!P0 NANOSLEEP.SYNCS 0x989680 ;  /* 0x009896800000895d */ /* 0x004fea0003900000 */
[----:B------:R-:W2:Y:S02]  /*b110*/  @!P0 SYNCS.PHASECHK.TRANS64 P0, [R0+URZ], R3 ;  /* 0x00000003000085a7 */ /* 0x000ea400080010ff */
[----:B--2---:R-:W-:Y:S05]  /*b120*/  @!P0 BRA `(.L_x_131) ;  /* 0xfffffffc00f08947 */ /* 0x004fea000383ffff */
[----:B------:R-:W-:Y:S05]  /*b130*/  BRA `(.L_x_132) ;  /* 0xffffff7000887947 */ /* 0x000fea000383ffff */
.L_x_40:
[----:B-1----:R1:W2:Y:S02]  /*b140*/  SYNCS.PHASECHK.TRANS64.TRYWAIT P0, [R0+URZ+0xc0], R5 ;  /* 0x0000c005000075a7 */ /* 0x0022a400080011ff */
[----:B--2---:R-:W-:Y:S05]  /*b150*/  @!P0 NANOSLEEP.SYNCS 0x989680 ;  /* 0x009896800000895d */ /* 0x004fea0003900000 */
[----:B------:R-:W2:Y:S02]  /*b160*/  @!P0 SYNCS.PHASECHK.TRANS64 P0, [R0+URZ+0xc0], R5 ;  /* 0x0000c005000085a7 */ /* 0x000ea400080010ff */
[----:B--2---:R-:W-:Y:S05]  /*b170*/  @!P0 BRA `(.L_x_40) ;  /* 0xfffffffc00f08947 */ /* 0x004fea000383ffff */
[----:B------:R-:W-:Y:S05]  /*b180*/  BRA `(.L_x_133) ;  /* 0xffffff7000e47947 */ /* 0x000fea000383ffff */
.L_x_41:
[----:B------:R-:W-:-:S07]  /*b190*/  MOV R0, UR5 ;  /* 0x0000000500007c02 */ /* 0x000fce0008000f00 */
.L_x_134:
[----:B-1----:R1:W2:Y:S02]  /*b1a0*/  SYNCS.PHASECHK.TRANS64.TRYWAIT P0, [R0+URZ+0x90], R5 ;  /* 0x00009005000075a7 */ /* 0x0022a400080011ff */
[----:B--2---:R-:W-:Y:S05]  /*b1b0*/  @!P0 NANOSLEEP.SYNCS 0x989680 ;  /* 0x009896800000895d */ /* 0x004fea0003900000 */
[----:B------:R-:W2:Y:S02]  /*b1c0*/  @!P0 SYNCS.PHASECHK.TRANS64 P0, [R0+URZ+0x90], R5 ;  /* 0x00009005000085a7 */ /* 0x000ea400080010ff */
[----:B--2---:R-:W-:Y:S05]  /*b1d0*/  @!P0 BRA `(.L_x_134) ;  /* 0xfffffffc00f08947 */ /* 0x004fea000383ffff */
[----:B------:R-:W-:Y:S05]  /*b1e0*/  BRA `(.L_x_135) ;  /* 0xffffff7000f47947 */ /* 0x000fea000383ffff */
.L_x_42:
[----:B-1----:R1:W2:Y:S02]  /*b1f0*/  SYNCS.PHASECHK.TRANS64.TRYWAIT P1, [R0+URZ+0x80], R5 ;  /* 0x00008005000075a7 */ /* 0x0022a400080211ff */
[----:B--2---:R-:W-:Y:S05]  /*b200*/  @!P1 NANOSLEEP.SYNCS 0x989680 ;  /* 0x009896800000995d */ /* 0x004fea0003900000 */
[----:B------:R-:W2:Y:S02]  /*b210*/  @!P1 SYNCS.PHASECHK.TRANS64 P1, [R0+URZ+0x80], R5 ;  /* 0x00008005000095a7 */ /* 0x000ea400080210ff */
[----:B--2---:R-:W-:Y:S05]  /*b220*/  @!P1 BRA `(.L_x_42) ;  /* 0xfffffffc00f09947 */ /* 0x004fea000383ffff */
[----:B------:R-:W-:Y:S05]  /*b230*/  BRA `(.L_x_136) ;  /* 0xffffff7400247947 */ /* 0x000fea000383ffff */
.L_x_45:
[----:B------:R-:W-:-:S07]  /*b240*/  MOV R0, UR5 ;  /* 0x0000000500007c02 */ /* 0x000fce0008000f00 */
.L_x_137:
[----:B-1----:R1:W2:Y:S02]  /*b250*/  SYNCS.PHASECHK.TRANS64.TRYWAIT P0, [R0+URZ+0x90], R3 ;  /* 0x00009003000075a7 */ /* 0x0022a400080011ff */
[----:B--2---:R-:W-:Y:S05]  /*b260*/  @!P0 NANOSLEEP.SYNCS 0x989680 ;  /* 0x009896800000895d */ /* 0x004fea0003900000 */
[----:B------:R-:W2:Y:S02]  /*b270*/  @!P0 SYNCS.PHASECHK.TRANS64 P0, [R0+URZ+0x90], R3 ;  /* 0x00009003000085a7 */ /* 0x000ea400080010ff */
[----:B--2---:R-:W-:Y:S05]  /*b280*/  @!P0 BRA `(.L_x_137) ;  /* 0xfffffffc00f08947 */ /* 0x004fea000383ffff */
[----:B------:R-:W-:Y:S05]  /*b290*/  BRA `(.L_x_44) ;  /* 0xffffff7400787947 */ /* 0x000fea000383ffff */
.L_x_52:
[----:B-1----:R1:W2:Y:S02]  /*b2a0*/  SYNCS.PHASECHK.TRANS64.TRYWAIT P1, [R0+URZ+0x80], R5 ;  /* 0x00008005000075a7 */ /* 0x0022a400080211ff */
[----:B--2---:R-:W-:Y:S05]  /*b2b0*/  @!P1 NANOSLEEP.SYNCS 0x989680 ;  /* 0x009896800000995d */ /* 0x004fea0003900000 */
[----:B------:R-:W2:Y:S02]  /*b2c0*/  @!P1 SYNCS.PHASECHK.TRANS64 P1, [R0+URZ+0x80], R5 ;  /* 0x00008005000095a7 */ /* 0x000ea400080210ff */
[----:B--2---:R-:W-:Y:S05]  /*b2d0*/  @!P1 BRA `(.L_x_52) ;  /* 0xfffffffc00f09947 */ /* 0x004fea000383ffff */
[----:B------:R-:W-:Y:S05]  /*b2e0*/  BRA `(.L_x_138) ;  /* 0xffffff7800e87947 */ /* 0x000fea000383ffff */
.L_x_53:
[----:B------:R-:W-:-:S07]  /*b2f0*/  MOV R3, UR7 ;  /* 0x0000000700037c02 */ /* 0x000fce0008000f00 */
.L_x_139:
[----:B-1----:R1:W2:Y:S02]  /*b300*/  SYNCS.PHASECHK.TRANS64.TRYWAIT P0, [R3+URZ+0xb0], R0 ;  /* 0x0000b000030075a7 */ /* 0x0022a400080011ff */
[----:B--2---:R-:W-:Y:S05]  /*b310*/  @!P0 NANOSLEEP.SYNCS 0x989680 ;  /* 0x009896800000895d */ /* 0x004fea0003900000 */
[----:B------:R-:W2:Y:S02]  /*b320*/  @!P0 SYNCS.PHASECHK.TRANS64 P0, [R3+URZ+0xb0], R0 ;  /* 0x0000b000030085a7 */ /* 0x000ea400080010ff */
[----:B--2---:R-:W-:Y:S05]  /*b330*/  @!P0 BRA `(.L_x_139) ;  /* 0xfffffffc00f08947 */ /* 0x004fea000383ffff */
[----:B------:R-:W-:Y:S05]  /*b340*/  BRA `(.L_x_140) ;  /* 0xffffff7c00207947 */ /* 0x000fea000383ffff */
.L_x_56:
[----:B------:R-:W-:Y:S07]  /*b350*/  MOV R0, UR6 ;  /* 0x0000000600007c02 */ /* 0x000fee0008000f00 */
.L_x_141:
[----:B-1----:R1:W2:Y:S02]  /*b360*/  SYNCS.PHASECHK.TRANS64.TRYWAIT P0, [R0+URZ], R3 ;  /* 0x00000003000075a7 */ /* 0x0022a400080011ff */
[----:B--2---:R-:W-:Y:S05]  /*b370*/  @!P0 NANOSLEEP.SYNCS 0x989680 ;  /* 0x009896800000895d */ /* 0x004fea0003900000 */
[----:B------:R-:W2:Y:S02]  /*b380*/  @!P0 SYNCS.PHASECHK.TRANS64 P0, [R0+URZ], R3 ;  /* 0x00000003000085a7 */ /* 0x000ea400080010ff */
[----:B--2---:R-:W-:Y:S05]  /*b390*/  @!P0 BRA `(.L_x_141) ;  /* 0xfffffffc00f08947 */ /* 0x004fea000383ffff */
[----:B------:R-:W-:Y:S05]  /*b3a0*/  BRA `(.L_x_55) ;  /* 0xffffff7c003c7947 */ /* 0x000fea000383ffff */
.L_x_59:
[----:B------:R-:W-:-:S07]  /*b3b0*/  MOV R0, UR6 ;  /* 0x0000000600007c02 */ /* 0x000fce0008000f00 */
.L_x_142:
[----:B--2---:R2:W4:Y:S02]  /*b3c0*/  SYNCS.PHASECHK.TRANS64.TRYWAIT P0, [R0+URZ], R3 ;  /* 0x00000003000075a7 */ /* 0x00452400080011ff */
[----:B----4-:R-:W-:Y:S05]  /*b3d0*/  @!P0 NANOSLEEP.SYNCS 0x989680 ;  /* 0x009896800000895d */ /* 0x010fea0003900000 */
[----:B------:R-:W4:Y:S02]  /*b3e0*/  @!P0 SYNCS.PHASECHK.TRANS64 P0, [R0+URZ], R3 ;  /* 0x00000003000085a7 */ /* 0x000f2400080010ff */
[----:B----4-:R-:W-:Y:S05]  /*b3f0*/  @!P0 BRA `(.L_x_142) ;  /* 0xfffffffc00f08947 */ /* 0x010fea000383ffff */
[----:B------:R-:W-:Y:S05]  /*b400*/  BRA `(.L_x_143) ;  /* 0xffffff8000187947 */ /* 0x000fea000383ffff */
.L_x_60:
[----:B------:R-:W-:-:S07]  /*b410*/  MOV R0, UR7 ;  /* 0x0000000700007c02 */ /* 0x000fce0008000f00 */
.L_x_144:
[----:B-1----:R1:W2:Y:S02]  /*b420*/  SYNCS.PHASECHK.TRANS64.TRYWAIT P0, [R0+URZ], R3 ;  /* 0x00000003000075a7 */ /* 0x0022a400080011ff */
[----:B--2---:R-:W-:Y:S05]  /*b430*/  @!P0 NANOSLEEP.SYNCS 0x989680 ;  /* 0x009896800000895d */ /* 0x004fea0003900000 */
[----:B------:R-:W2:Y:S02]  /*b440*/  @!P0 SYNCS.PHASECHK.TRANS64 P0, [R0+URZ], R3 ;  /* 0x00000003000085a7 */ /* 0x000ea400080010ff */
[----:B--2---:R-:W-:Y:S05]  /*b450*/  @!P0 BRA `(.L_x_144) ;  /* 0xfffffffc00f08947 */ /* 0x004fea000383ffff */
[----:B------:R-:W-:Y:S05]  /*b460*/  BRA `(.L_x_145) ;  /* 0xffffff8000247947 */ /* 0x000fea000383ffff */
.L_x_65:
[----:B--2---:R2:W3:Y:S02]  /*b470*/  SYNCS.PHASECHK.TRANS64.TRYWAIT P0, [R0+URZ+0x80], R3 ;  /* 0x00008003000075a7 */ /* 0x0044e400080011ff */
[----:B---3--:R-:W-:Y:S05]  /*b480*/  @!P0 NANOSLEEP.SYNCS 0x989680 ;  /* 0x009896800000895d */ /* 0x008fea0003900000 */
[----:B------:R-:W3:Y:S02]  /*b490*/  @!P0 SYNCS.PHASECHK.TRANS64 P0, [R0+URZ+0x80], R3 ;  /* 0x00008003000085a7 */ /* 0x000ee400080010ff */
[----:B---3--:R-:W-:Y:S05]  /*b4a0*/  @!P0 BRA `(.L_x_65) ;  /* 0xfffffffc00f08947 */ /* 0x008fea000383ffff */
[----:B------:R-:W-:Y:S05]  /*b4b0*/  BRA `(.L_x_146) ;  /* 0xffffff8400307947 */ /* 0x000fea000383ffff */
.L_x_68:
[----:B------:R-:W-:Y:S07]  /*b4c0*/  MOV R0, UR7 ;  /* 0x0000000700007c02 */ /* 0x000fee0008000f00 */
.L_x_147:
[----:B--2---:R2:W3:Y:S02]  /*b4d0*/  SYNCS.PHASECHK.TRANS64.TRYWAIT P0, [R0+URZ+0x78], R3 ;  /* 0x00007803000075a7 */ /* 0x0044e400080011ff */
[----:B---3--:R-:W-:Y:S05]  /*b4e0*/  @!P0 NANOSLEEP.SYNCS 0x989680 ;  /* 0x009896800000895d */ /* 0x008fea0003900000 */
[----:B------:R-:W3:Y:S02]  /*b4f0*/  @!P0 SYNCS.PHASECHK.TRANS64 P0, [R0+URZ+0x78], R3 ;  /* 0x00007803000085a7 */ /* 0x000ee400080010ff */
[----:B---3--:R-:W-:Y:S05]  /*b500*/  @!P0 BRA `(.L_x_147) ;  /* 0xfffffffc00f08947 */ /* 0x008fea000383ffff */
[----:B------:R-:W-:Y:S05]  /*b510*/  BRA `(.L_x_67) ;  /* 0xffffff8800107947 */ /* 0x000fea000383ffff */
.L_x_71:
[----:B------:R-:W-:Y:S07]  /*b520*/  MOV R3, UR7 ;  /* 0x0000000700037c02 */ /* 0x000fee0008000f00 */
.L_x_148:
[----:B-1----:R1:W2:Y:S02]  /*b530*/  SYNCS.PHASECHK.TRANS64.TRYWAIT P0, [R3+URZ+0x50], R12 ;  /* 0x0000500c030075a7 */ /* 0x0022a400080011ff */
[----:B--2---:R-:W-:Y:S05]  /*b540*/  @!P0 NANOSLEEP.SYNCS 0x989680 ;  /* 0x009896800000895d */ /* 0x004fea0003900000 */
[----:B------:R-:W2:Y:S02]  /*b550*/  @!P0 SYNCS.PHASECHK.TRANS64 P0, [R3+URZ+0x50], R12 ;  /* 0x0000500c030085a7 */ /* 0x000ea400080010ff */
[----:B--2---:R-:W-:Y:S05]  /*b560*/  @!P0 BRA `(.L_x_148) ;  /* 0xfffffffc00f08947 */ /* 0x004fea000383ffff */
[----:B------:R-:W-:Y:S05]  /*b570*/  BRA `(.L_x_149) ;  /* 0xffffff8800887947 */ /* 0x000fea000383ffff */
.L_x_72:
[----:B-1----:R-:W-:Y:S07]  /*b580*/  MOV R3, UR7 ;  /* 0x0000000700037c02 */ /* 0x002fee0008000f00 */
.L_x_150:
[----:B-1----:R1:W2:Y:S02]  /*b590*/  SYNCS.PHASECHK.TRANS64.TRYWAIT P0, [R3+URZ+0x58], R12 ;  /* 0x0000580c030075a7 */ /* 0x0022a400080011ff */
[----:B--2---:R-:W-:Y:S05]  /*b5a0*/  @!P0 NANOSLEEP.SYNCS 0x989680 ;  /* 0x009896800000895d */ /* 0x004fea0003900000 */
[----:B------:R-:W2:Y:S02]  /*b5b0*/  @!P0 SYNCS.PHASECHK.TRANS64 P0, [R3+URZ+0x58], R12 ;  /* 0x0000580c030085a7 */ /* 0x000ea400080010ff */
[----:B--2---:R-:W-:Y:S05]  /*b5c0*/  @!P0 BRA `(.L_x_150) ;  /* 0xfffffffc00f08947 */ /* 0x004fea000383ffff */
[----:B------:R-:W-:Y:S05]  /*b5d0*/  BRA `(.L_x_151) ;  /* 0xffffff8800c47947 */ /* 0x000fea000383ffff */
.L_x_73:
[----:B-1----:R-:W-:Y:S07]  /*b5e0*/  MOV R3, UR7 ;  /* 0x0000000700037c02 */ /* 0x002fee0008000f00 */
.L_x_152:
[----:B-1----:R1:W2:Y:S02]  /*b5f0*/  SYNCS.PHASECHK.TRANS64.TRYWAIT P0, [R3+URZ+0x60], R12 ;  /* 0x0000600c030075a7 */ /* 0x0022a400080011ff */
[----:B--2---:R-:W-:Y:S05]  /*b600*/  @!P0 NANOSLEEP.SYNCS 0x989680 ;  /* 0x009896800000895d */ /* 0x004fea0003900000 */
[----:B------:R-:W2:Y:S02]  /*b610*/  @!P0 SYNCS.PHASECHK.TRANS64 P0, [R3+URZ+0x60], R12 ;  /* 0x0000600c030085a7 */ /* 0x000ea400080010ff */
[----:B--2---:R-:W-:Y:S05]  /*b620*/  @!P0 BRA `(.L_x_152) ;  /* 0xfffffffc00f08947 */ /* 0x004fea000383ffff */
[----:B------:R-:W-:Y:S05]  /*b630*/  BRA `(.L_x_153) ;  /* 0xffffff8c000c7947 */ /* 0x000fea000383ffff */
.L_x_74:
[----:B------:R-:W-:Y:S07]  /*b640*/  MOV R3, UR7 ;  /* 0x0000000700037c02 */ /* 0x000fee0008000f00 */
.L_x_154:
[----:B-1----:R1:W2:Y:S02]  /*b650*/  SYNCS.PHASECHK.TRANS64.TRYWAIT P0, [R3+URZ+0x68], R12 ;  /* 0x0000680c030075a7 */ /* 0x0022a400080011ff */
[----:B--2---:R-:W-:Y:S05]  /*b660*/  @!P0 NANOSLEEP.SYNCS 0x989680 ;  /* 0x009896800000895d */ /* 0x004fea0003900000 */
[----:B------:R-:W2:Y:S02]  /*b670*/  @!P0 SYNCS.PHASECHK.TRANS64 P0, [R3+URZ+0x68], R12 ;  /* 0x0000680c030085a7 */ /* 0x000ea400080010ff */
[----:B--2---:R-:W-:Y:S05]  /*b680*/  @!P0 BRA `(.L_x_154) ;  /* 0xfffffffc00f08947 */ /* 0x004fea000383ffff */
[----:B------:R-:W-:Y:S05]  /*b690*/  BRA `(.L_x_155) ;  /* 0xffffff8c00947947 */ /* 0x000fea000383ffff */
.L_x_76:
[----:B------:R-:W-:-:S07]  /*b6a0*/  MOV R0, UR7 ;  /* 0x0000000700007c02 */ /* 0x000fce0008000f00 */
.L_x_156:
[----:B-1----:R1:W3:Y:S02]  /*b6b0*/  SYNCS.PHASECHK.TRANS64.TRYWAIT P0, [R0+URZ+0x50], R3 ;  /* 0x00005003000075a7 */ /* 0x0022e400080011ff */
[----:B---3--:R-:W-:Y:S05]  /*b6c0*/  @!P0 NANOSLEEP.SYNCS 0x989680 ;  /* 0x009896800000895d */ /* 0x008fea0003900000 */
[----:B------:R-:W3:Y:S02]  /*b6d0*/  @!P0 SYNCS.PHASECHK.TRANS64 P0, [R0+URZ+0x50], R3 ;  /* 0x00005003000085a7 */ /* 0x000ee400080010ff */
[----:B---3--:R-:W-:Y:S05]  /*b6e0*/  @!P0 BRA `(.L_x_156) ;  /* 0xfffffffc00f08947 */ /* 0x008fea000383ffff */
[----:B------:R-:W-:Y:S05]  /*b6f0*/  BRA `(.L_x_157) ;  /* 0xffffff9000047947 */ /* 0x000fea000383ffff */
.L_x_77:
[----:B-1----:R-:W-:-:S07]  /*b700*/  MOV R0, UR7 ;  /* 0x0000000700007c02 */ /* 0x002fce0008000f00 */
.L_x_158:
[----:B-1----:R1:W3:Y:S02]  /*b710*/  SYNCS.PHASECHK.TRANS64.TRYWAIT P0, [R0+URZ+0x58], R3 ;  /* 0x00005803000075a7 */ /* 0x0022e400080011ff */
[----:B---3--:R-:W-:Y:S05]  /*b720*/  @!P0 NANOSLEEP.SYNCS 0x989680 ;  /* 0x009896800000895d */ /* 0x008fea0003900000 */
[----:B------:R-:W3:Y:S02]  /*b730*/  @!P0 SYNCS.PHASECHK.TRANS64 P0, [R0+URZ+0x58], R3 ;  /* 0x00005803000085a7 */ /* 0x000ee400080010ff */
[----:B---3--:R-:W-:Y:S05]  /*b740*/  @!P0 BRA `(.L_x_158) ;  /* 0xfffffffc00f08947 */ /* 0x008fea000383ffff */
[----:B------:R-:W-:Y:S05]  /*b750*/  BRA `(.L_x_159) ;  /* 0xffffff8c00f47947 */ /* 0x000fea000383ffff */
.L_x_78:
[----:B-1----:R-:W-:-:S07]  /*b760*/  MOV R0, UR7 ;  /* 0x0000000700007c02 */ /* 0x002fce0008000f00 */
.L_x_160:
[----:B-1----:R1:W3:Y:S02]  /*b770*/  SYNCS.PHASECHK.TRANS64.TRYWAIT P0, [R0+URZ+0x60], R3 ;  /* 0x00006003000075a7 */ /* 0x0022e400080011ff */
[----:B---3--:R-:W-:Y:S05]  /*b780*/  @!P0 NANOSLEEP.SYNCS 0x989680 ;  /* 0x009896800000895d */ /* 0x008fea0003900000 */
[----:B------:R-:W3:Y:S02]  /*b790*/  @!P0 SYNCS.PHASECHK.TRANS64 P0, [R0+URZ+0x60], R3 ;  /* 0x00006003000085a7 */ /* 0x000ee400080010ff */
[----:B---3--:R-:W-:Y:S05]  /*b7a0*/  @!P0 BRA `(.L_x_160) ;  /* 0xfffffffc00f08947 */ /* 0x008fea000383ffff */
[----:B------:R-:W-:Y:S05]  /*b7b0*/  BRA `(.L_x_161) ;  /* 0xffffff8c00e47947 */ /* 0x000fea000383ffff */
.L_x_80:
[----:B--2---:R2:W4:Y:S02]  /*b7c0*/  SYNCS.PHASECHK.TRANS64.TRYWAIT P0, [R0+URZ+0x80], R3 ;  /* 0x00008003000075a7 */ /* 0x00452400080011ff */
[----:B----4-:R-:W-:Y:S05]  /*b7d0*/  @!P0 NANOSLEEP.SYNCS 0x989680 ;  /* 0x009896800000895d */ /* 0x010fea0003900000 */
[----:B------:R-:W4:Y:S02]  /*b7e0*/  @!P0 SYNCS.PHASECHK.TRANS64 P0, [R0+URZ+0x80], R3 ;  /* 0x00008003000085a7 */ /* 0x000f2400080010ff */
[----:B----4-:R-:W-:Y:S05]  /*b7f0*/  @!P0 BRA `(.L_x_80) ;  /* 0xfffffffc00f08947 */ /* 0x010fea000383ffff */
[----:B------:R-:W-:Y:S05]  /*b800*/  BRA `(.L_x_162) ;  /* 0xffffff9000ac7947 */ /* 0x000fea000383ffff */
.L_x_91:
[----:B-1----:R1:W3:Y:S02]  /*b810*/  SYNCS.PHASECHK.TRANS64.TRYWAIT P1, [R3+URZ+0x30], R0 ;  /* 0x00003000030075a7 */ /* 0x0022e400080211ff */
[----:B---3--:R-:W-:Y:S05]  /*b820*/  @!P1 NANOSLEEP.SYNCS 0x989680 ;  /* 0x009896800000995d */ /* 0x008fea0003900000 */
[----:B------:R-:W3:Y:S02]  /*b830*/  @!P1 SYNCS.PHASECHK.TRANS64 P1, [R3+URZ+0x30], R0 ;  /* 0x00003000030095a7 */ /* 0x000ee400080210ff */
[----:B---3--:R-:W-:Y:S05]  /*b840*/  @!P1 BRA `(.L_x_91) ;  /* 0xfffffffc00f09947 */ /* 0x008fea000383ffff */
[----:B------:R-:W-:Y:S05]  /*b850*/  BRA `(.L_x_90) ;  /* 0xffffff9c00d07947 */ /* 0x000fea000383ffff */
.L_x_93:
[----:B-1----:R1:W4:Y:S02]  /*b860*/  SYNCS.PHASECHK.TRANS64.TRYWAIT P0, [R193+URZ+0xa0], R2 ;  /* 0x0000a002c10075a7 */ /* 0x00232400080011ff */
[----:B----4-:R-:W-:Y:S05]  /*b870*/  @!P0 NANOSLEEP.SYNCS 0x989680 ;  /* 0x009896800000895d */ /* 0x010fea0003900000 */
[----:B------:R-:W4:Y:S02]  /*b880*/  @!P0 SYNCS.PHASECHK.TRANS64 P0, [R193+URZ+0xa0], R2 ;  /* 0x0000a002c10085a7 */ /* 0x000f2400080010ff */
[----:B----4-:R-:W-:Y:S05]  /*b890*/  @!P0 BRA `(.L_x_93) ;  /* 0xfffffffc00f08947 */ /* 0x010fea000383ffff */
[----:B------:R-:W-:Y:S05]  /*b8a0*/  BRA `(.L_x_92) ;  /* 0xffffffa0002c7947 */ /* 0x000fea000383ffff */
.L_x_102:
[----:B--2---:R2:W3:Y:S02]  /*b8b0*/  SYNCS.PHASECHK.TRANS64.TRYWAIT P0, [R204+URZ+0x30], R3 ;  /* 0x00003003cc0075a7 */ /* 0x0044e400080011ff */
[----:B---3--:R-:W-:Y:S05]  /*b8c0*/  @!P0 NANOSLEEP.SYNCS 0x989680 ;  /* 0x009896800000895d */ /* 0x008fea0003900000 */
[----:B------:R-:W3:Y:S02]  /*b8d0*/  @!P0 SYNCS.PHASECHK.TRANS64 P0, [R204+URZ+0x30], R3 ;  /* 0x00003003cc0085a7 */ /* 0x000ee400080010ff */
[----:B---3--:R-:W-:Y:S05]  /*b8e0*/  @!P0 BRA `(.L_x_102) ;  /* 0xfffffffc00f08947 */ /* 0x008fea000383ffff */
[----:B------:R-:W-:Y:S05]  /*b8f0*/  BRA `(.L_x_101) ;  /* 0xffffffb400387947 */ /* 0x000fea000383ffff */
.L_x_111:
[----:B--2---:R2:W3:Y:S02]  /*b900*/  SYNCS.PHASECHK.TRANS64.TRYWAIT P0, [R0+URZ+0x30], R5 ;  /* 0x00003005000075a7 */ /* 0x0044e400080011ff */
[----:B---3--:R-:W-:Y:S05]  /*b910*/  @!P0 NANOSLEEP.SYNCS 0x989680 ;  /* 0x009896800000895d */ /* 0x008fea0003900000 */
[----:B------:R-:W3:Y:S02]  /*b920*/  @!P0 SYNCS.PHASECHK.TRANS64 P0, [R0+URZ+0x30], R5 ;  /* 0x00003005000085a7 */ /* 0x000ee400080010ff */
[----:B---3--:R-:W-:Y:S05]  /*b930*/  @!P0 BRA `(.L_x_111) ;  /* 0xfffffffc00f08947 */ /* 0x008fea000383ffff */
[----:B------:R-:W-:Y:S05]  /*b940*/  BRA `(.L_x_110) ;  /* 0xffffffc800907947 */ /* 0x000fea000383ffff */
.L_x_120:
[----:B--2---:R2:W3:Y:S02]  /*b950*/  SYNCS.PHASECHK.TRANS64.TRYWAIT P0, [R0+URZ+0x30], R3 ;  /* 0x00003003000075a7 */ /* 0x0044e400080011ff */
[----:B---3--:R-:W-:Y:S05]  /*b960*/  @!P0 NANOSLEEP.SYNCS 0x989680 ;  /* 0x009896800000895d */ /* 0x008fea0003900000 */
[----:B------:R-:W3:Y:S02]  /*b970*/  @!P0 SYNCS.PHASECHK.TRANS64 P0, [R0+URZ+0x30], R3 ;  /* 0x00003003000085a7 */ /* 0x000ee400080010ff */
[----:B---3--:R-:W-:Y:S05]  /*b980*/  @!P0 BRA `(.L_x_120) ;  /* 0xfffffffc00f08947 */ /* 0x008fea000383ffff */
[----:B------:R-:W-:Y:S05]  /*b990*/  BRA `(.L_x_119) ;  /* 0xffffffdc00f47947 */ /* 0x000fea000383ffff */
        .weak           $__internal_0_$__cuda_sm10x_tcgen05_guardrail_trap_col_being_dealloced_not_returned_by_alloc
        .type           $__internal_0_$__cuda_sm10x_tcgen05_guardrail_trap_col_being_dealloced_not_returned_by_alloc,@function
        .size           $__internal_0_$__cuda_sm10x_tcgen05_guardrail_trap_col_being_dealloced_not_returned_by_alloc,($__internal_1_$__cuda_sm10x_tcgen05_guardrail_trap_phase_invalid_during_alloc - $__internal_0_$__cuda_sm10x_tcgen05_guardrail_trap_col_being_dealloced_not_returned_by_alloc)
$__internal_0_$__cuda_sm10x_tcgen05_guardrail_trap_col_being_dealloced_not_returned_by_alloc:
[----:B------:R-:W-:Y:S05]  /*b9a0*/  BPT.TRAP 0x1 ;  /* 0x000000040000795c */ /* 0x000fea0000300000 */
[----:B------:R-:W-:-:S04]  /*b9b0*/  HFMA2 R3, -RZ, RZ, 0, 0 ;  /* 0x00000000ff037431 */ /* 0x000fc800000001ff */
[----:B------:R-:W-:Y:S05]  /*b9c0*/  RET.REL.NODEC R2 `(_ZN7cutlass13device_kernelINS_4gemm6kernel13GemmUniversalIN4cute5tupleIJiiiiEEENS1_10collective13CollectiveMmaINS1_35MainloopSm100TmaUmmaWarpSpecializedILi3ELi2ELi2ENS5_IJNS4_1CILi1EEESB_SB_EEEEENS5_IJNSA_ILi128EEENSA_ILi256EEESE_EEENS_12float_e5m2_tENS5_IJlSB_lEEESH_SI_NS4_8TiledMMAINS4_8MMA_AtomIJNS4_10MMA_TraitsINS4_19SM100_MMA_F8F6F4_SSEJSH_SH_fSE_SF_NS4_17integral_constantINS4_4UMMA5MajorELSP_0EEESQ_NSN_INSO_7ScaleInELSR_0EEESS_EEEEEENS4_6LayoutISC_NS5_IJNSA_ILi0EEESW_SW_EEEEENS5_IJNS4_10UnderscoreESZ_SZ_EEEEENS4_13SM90_TMA_LOADENS4_14ComposedLayoutINS4_7SwizzleILi3ELi4ELi3EEENS4_18smem_ptr_flag_bitsILi8EEENSV_INS5_IJNSA_ILi8EEESE_EEENS5_IJSE_SB_EEEEEEEvNS4_8identityES12_S1C_vS1D_EENS_8epilogue10collective18CollectiveEpilogueINS1F_23Sm100TmaWarpSpecializedILi4ELi2ELi64ELb0ELb0EEEJSG_NS5_IJNSV_ISE_SB_EENSV_INSA_ILi64EEESB_EEEEESH_SI_SH_SI_NS1F_6fusion15FusionCallbacksIS1J_NS1O_17LinearCombinationISH_fSH_fLNS_15FloatRoundStyleE2EEESG_S1N_JEEENS4_5SM1004TMEM4LOAD26SM100_TMEM_LOAD_32dp32b64xES12_NS13_INS14_ILi2ELi4ELi3EEES17_NSV_INS5_IJS18_S1L_EEENS5_IJS1L_SB_EEEEEEENS4_39AutoVectorizingCopyWithAssumedAlignmentILi128EEENS4_14SM90_TMA_STOREES22_S24_S24_EEEvvEEEEvNT_6ParamsE) ;  /* 0xffffff44028c7950 */ /* 0x000fea0003c3ffff */
        .weak           $__internal_1_$__cuda_sm10x_tcgen05_guardrail_trap_phase_invalid_during_alloc
        .type           $__internal_1_$__cuda_sm10x_tcgen05_guardrail_trap_phase_invalid_during_alloc,@function
        .size           $__internal_1_$__cuda_sm10x_tcgen05_guardrail_trap_phase_invalid_during_alloc,($__internal_2_$__cuda_sm10x_tcgen05_guardrail_trap_unallocated_columns_being_dealloced - $__internal_1_$__cuda_sm10x_tcgen05_guardrail_trap_phase_invalid_during_alloc)
$__internal_1_$__cuda_sm10x_tcgen05_guardrail_trap_phase_invalid_during_alloc:
[----:B------:R-:W-:Y:S05]  /*b9d0*/  BPT.TRAP 0x1 ;  /* 0x000000040000795c */ /* 0x000fea0000300000 */
[----:B------:R-:W-:-:S04]  /*b9e0*/  MOV R3, 0x0 ;  /* 0x0000000000037802 */ /* 0x000fc80000000f00 */
[----:B------:R-:W-:Y:S05]  /*b9f0*/  RET.REL.NODEC R2 `(_ZN7cutlass13device_kernelINS_4gemm6kernel13GemmUniversalIN4cute5tupleIJiiiiEEENS1_10collective13CollectiveMmaINS1_35MainloopSm100TmaUmmaWarpSpecializedILi3ELi2ELi2ENS5_IJNS4_1CILi1EEESB_SB_EEEEENS5_IJNSA_ILi128EEENSA_ILi256EEESE_EEENS_12float_e5m2_tENS5_IJlSB_lEEESH_SI_NS4_8TiledMMAINS4_8MMA_AtomIJNS4_10MMA_TraitsINS4_19SM100_MMA_F8F6F4_SSEJSH_SH_fSE_SF_NS4_17integral_constantINS4_4UMMA5MajorELSP_0EEESQ_NSN_INSO_7ScaleInELSR_0EEESS_EEEEEENS4_6LayoutISC_NS5_IJNSA_ILi0EEESW_SW_EEEEENS5_IJNS4_10UnderscoreESZ_SZ_EEEEENS4_13SM90_TMA_LOADENS4_14ComposedLayoutINS4_7SwizzleILi3ELi4ELi3EEENS4_18smem_ptr_flag_bitsILi8EEENSV_INS5_IJNSA_ILi8EEESE_EEENS5_IJSE_SB_EEEEEEEvNS4_8identityES12_S1C_vS1D_EENS_8epilogue10collective18CollectiveEpilogueINS1F_23Sm100TmaWarpSpecializedILi4ELi2ELi64ELb0ELb0EEEJSG_NS5_IJNSV_ISE_SB_EENSV_INSA_ILi64EEESB_EEEEESH_SI_SH_SI_NS1F_6fusion15FusionCallbacksIS1J_NS1O_17LinearCombinationISH_fSH_fLNS_15FloatRoundStyleE2EEESG_S1N_JEEENS4_5SM1004TMEM4LOAD26SM100_TMEM_LOAD_32dp32b64xES12_NS13_INS14_ILi2ELi4ELi3EEES17_NSV_INS5_IJS18_S1L_EEENS5_IJS1L_SB_EEEEEEENS4_39AutoVectorizingCopyWithAssumedAlignmentILi128EEENS4_14SM90_TMA_STOREES22_S24_S24_EEEvvEEEEvNT_6ParamsE) ;  /* 0xffffff4402807950 */ /* 0x000fea0003c3ffff */
        .weak           $__internal_2_$__cuda_sm10x_tcgen05_guardrail_trap_unallocated_columns_being_dealloced
        .type           $__internal_2_$__cuda_sm10x_tcgen05_guardrail_trap_unallocated_columns_being_dealloced,@function
        .size           $__internal_2_$__cuda_sm10x_tcgen05_guardrail_trap_unallocated_columns_being_dealloced,(.L_x_164 - $__internal_2_$__cuda_sm10x_tcgen05_guardrail_trap_unallocated_columns_being_dealloced)
$__internal_2_$__cuda_sm10x_tcgen05_guardrail_trap_unallocated_columns_being_dealloced:
[----:B------:R-:W-:Y:S05]  /*ba00*/  BPT.TRAP 0x1 ;  /* 0x000000040000795c */ /* 0x000fea0000300000 */
[----:B------:R-:W-:-:S04]  /*ba10*/  HFMA2 R3, -RZ, RZ, 0, 0 ;  /* 0x00000000ff037431 */ /* 0x000fc800000001ff */
[----:B------:R-:W-:Y:S05]  /*ba20*/  RET.REL.NODEC R2 `(_ZN7cutlass13device_kernelINS_4gemm6kernel13GemmUniversalIN4cute5tupleIJiiiiEEENS1_10collective13CollectiveMmaINS1_35MainloopSm100TmaUmmaWarpSpecializedILi3ELi2ELi2ENS5_IJNS4_1CILi1EEESB_SB_EEEEENS5_IJNSA_ILi128EEENSA_ILi256EEESE_EEENS_12float_e5m2_tENS5_IJlSB_lEEESH_SI_NS4_8TiledMMAINS4_8MMA_AtomIJNS4_10MMA_TraitsINS4_19SM100_MMA_F8F6F4_SSEJSH_SH_fSE_SF_NS4_17integral_constantINS4_4UMMA5MajorELSP_0EEESQ_NSN_INSO_7ScaleInELSR_0EEESS_EEEEEENS4_6LayoutISC_NS5_IJNSA_ILi0EEESW_SW_EEEEENS5_IJNS4_10UnderscoreESZ_SZ_EEEEENS4_13SM90_TMA_LOADENS4_14ComposedLayoutINS4_7SwizzleILi3ELi4ELi3EEENS4_18smem_ptr_flag_bitsILi8EEENSV_INS5_IJNSA_ILi8EEESE_EEENS5_IJSE_SB_EEEEEEEvNS4_8identityES12_S1C_vS1D_EENS_8epilogue10collective18CollectiveEpilogueINS1F_23Sm100TmaWarpSpecializedILi4ELi2ELi64ELb0ELb0EEEJSG_NS5_IJNSV_ISE_SB_EENSV_INSA_ILi64EEESB_EEEEESH_SI_SH_SI_NS1F_6fusion15FusionCallbacksIS1J_NS1O_17LinearCombinationISH_fSH_fLNS_15FloatRoundStyleE2EEESG_S1N_JEEENS4_5SM1004TMEM4LOAD26SM100_TMEM_LOAD_32dp32b64xES12_NS13_INS14_ILi2ELi4ELi3EEES17_NSV_INS5_IJS18_S1L_EEENS5_IJS1L_SB_EEEEEEENS4_39AutoVectorizingCopyWithAssumedAlignmentILi128EEENS4_14SM90_TMA_STOREES22_S24_S24_EEEvvEEEEvNT_6ParamsE) ;  /* 0xffffff4402747950 */ /* 0x000fea0003c3ffff */
.L_x_163:
[----:B------:R-:W-:-:S00]  /*ba30*/  BRA `(.L_x_163) ;  /* 0xfffffffc00fc7947 */ /* 0x000fc0000383ffff */
[----:B------:R-:W-:-:S00]  /*ba40*/  NOP ;  /* 0x0000000000007918 */ /* 0x000fc00000000000 */
        /* <DEDUP_REMOVED lines=11> */
.L_x_164:


//--------------------- .nv.global.init           --------------------------
	.section	.nv.global.init,"aw",@progbits
.nv.global.init:
	.type		$str$27,@object
	.size		$str$27,($str$28 - $str$27)
$str$27:
        /*0000*/ 	.byte	0x28, 0x61, 0x64, 0x64, 0x72, 0x65, 0x73, 0x73, 0x20, 0x26, 0x20, 0x6d, 0x61, 0x73, 0x6b, 0x29
        /*0010*/ 	.byte	0x20, 0x3d, 0x3d, 0x20, 0x30, 0x00
	.type		$str$28,@object
	.size		$str$28,($str$26 - $str$28)
$str$28:
        /*0016*/ 	.byte	0x2f, 0x74, 0x6d, 0x70, 0x2f, 0x63, 0x75, 0x74, 0x6c, 0x61, 0x73, 0x73, 0x5f, 0x73, 0x77, 0x65
        /*0026*/ 	.byte	0x65, 0x70, 0x5f, 0x73, 0x72, 0x63, 0x2f, 0x69, 0x6e, 0x63, 0x6c, 0x75, 0x64, 0x65, 0x2f, 0x63
        /*0036*/ 	.byte	0x75, 0x74, 0x65, 0x2f, 0x70, 0x6f, 0x69, 0x6e, 0x74, 0x65, 0x72, 0x5f, 0x66, 0x6c, 0x61, 0x67
        /*0046*/ 	.byte	0x67, 0x65, 0x64, 0x2e, 0x68, 0x70, 0x70, 0x00
	.type		$str$26,@object
	.size		$str$26,($str$25 - $str$26)
$str$26:
        /*004e*/ 	.byte	0x2f, 0x74, 0x6d, 0x70, 0x2f, 0x63, 0x75, 0x74, 0x6c, 0x61, 0x73, 0x73, 0x5f, 0x73, 0x77, 0x65
        /*005e*/ 	.byte	0x65, 0x70, 0x5f, 0x73, 0x72, 0x63, 0x2f, 0x69, 0x6e, 0x63, 0x6c, 0x75, 0x64, 0x65, 0x2f, 0x63
        /*006e*/ 	.byte	0x75, 0x74, 0x65, 0x2f, 0x61, 0x74, 0x6f, 0x6d, 0x2f, 0x63, 0x6f, 0x70, 0x79, 0x5f, 0x74, 0x72
        /*007e*/ 	.byte	0x61, 0x69, 0x74, 0x73, 0x5f, 0x73, 0x6d, 0x31, 0x30, 0x30, 0x2e, 0x68, 0x70, 0x70, 0x00
	.type		$str$25,@object
	.size		$str$25,(__unnamed_1 - $str$25)
$str$25:
        /*008d*/ 	.byte	0x28, 0x28, 0x75, 0x69, 0x6e, 0x74, 0x33, 0x32, 0x5f, 0x74, 0x28, 0x74, 0x68, 0x72, 0x65, 0x61
        /*009d*/ 	.byte	0x64, 0x49, 0x64, 0x78, 0x2e, 0x78, 0x29, 0x20, 0x2f, 0x20, 0x33, 0x32, 0x29, 0x20, 0x25, 0x20
        /*00ad*/ 	.byte	0x34, 0x29, 0x20, 0x3d, 0x3d, 0x20, 0x28, 0x28, 0x28, 0x74, 0x6d, 0x65, 0x6d, 0x5f, 0x61, 0x64
        /*00bd*/ 	.byte	0x64, 0x72, 0x20, 0x3e, 0x3e, 0x20, 0x31, 0x36, 0x29, 0x20, 0x2f, 0x20, 0x33, 0x32, 0x29, 0x20
        /*00cd*/ 	.byte	0x25, 0x20, 0x34, 0x29, 0x00
	.type		__unnamed_1,@object
	.size		__unnamed_1,(__unnamed_2 - __unnamed_1)
__unnamed_1:
        /*00d2*/ 	.byte	0x61, 0x75, 0x74, 0x6f, 0x20, 0x63, 0x75, 0x74, 0x65, 0x3a, 0x3a, 0x61, 0x73, 0x5f, 0x70, 0x6f
        /* <DEDUP_REMOVED lines=24> */
        /*0262*/ 	.byte	0x43, 0x3c, 0x38, 0x31, 0x39, 0x32, 0x3e, 0x3e, 0x3e, 0x3e, 0x5d, 0x00
	.type		__unnamed_2,@object
	.size		__unnamed_2,(__unnamed_3 - __unnamed_2)
__unnamed_2:
        /* <DEDUP_REMOVED lines=26> */
	.type		__unnamed_3,@object
	.size		__unnamed_3,(.L_3 - __unnamed_3)
__unnamed_3:
        /* <DEDUP_REMOVED lines=42> */
        /*06aa*/ 	.byte	0x3e, 0x3e, 0x3e, 0x3e, 0x5d, 0x00
.L_3:


//--------------------- .nv.shared._ZN7cutlass13device_kernelINS_4gemm6kernel13GemmUniversalIN4cute5tupleIJiiiiEEENS1_10collective13CollectiveMmaINS1_35MainloopSm100TmaUmmaWarpSpecializedILi3ELi2ELi2ENS5_IJNS4_1CILi1EEESB_SB_EEEEENS5_IJNSA_ILi128EEENSA_ILi256EEESE_EEENS_12float_e5m2_tENS5_IJlSB_lEEESH_SI_NS4_8TiledMMAINS4_8MMA_AtomIJNS4_10MMA_TraitsINS4_19SM100_MMA_F8F6F4_SSEJSH_SH_fSE_SF_NS4_17integral_constantINS4_4UMMA5MajorELSP_0EEESQ_NSN_INSO_7ScaleInELSR_0EEESS_EEEEEENS4_6LayoutISC_NS5_IJNSA_ILi0EEESW_SW_EEEEENS5_IJNS4_10UnderscoreESZ_SZ_EEEEENS4_13SM90_TMA_LOADENS4_14ComposedLayoutINS4_7SwizzleILi3ELi4ELi3EEENS4_18smem_ptr_flag_bitsILi8EEENSV_INS5_IJNSA_ILi8EEESE_EEENS5_IJSE_SB_EEEEEEEvNS4_8identityES12_S1C_vS1D_EENS_8epilogue10collective18CollectiveEpilogueINS1F_23Sm100TmaWarpSpecializedILi4ELi2ELi64ELb0ELb0EEEJSG_NS5_IJNSV_ISE_SB_EENSV_INSA_ILi64EEESB_EEEEESH_SI_SH_SI_NS1F_6fusion15FusionCallbacksIS1J_NS1O_17LinearCombinationISH_fSH_fLNS_15FloatRoundStyleE2EEESG_S1N_JEEENS4_5SM1004TMEM4LOAD26SM100_TMEM_LOAD_32dp32b64xES12_NS13_INS14_ILi2ELi4ELi3EEES17_NSV_INS5_IJS18_S1L_EEENS5_IJS1L_SB_EEEEEEENS4_39AutoVectorizingCopyWithAssumedAlignmentILi128EEENS4_14SM90_TMA_STOREES22_S24_S24_EEEvvEEEEvNT_6ParamsE --------------------------
	.section	.nv.shared._ZN7cutlass13device_kernelINS_4gemm6kernel13GemmUniversalIN4cute5tupleIJiiiiEEENS1_10collective13CollectiveMmaINS1_35MainloopSm100TmaUmmaWarpSpecializedILi3ELi2ELi2ENS5_IJNS4_1CILi1EEESB_SB_EEEEENS5_IJNSA_ILi128EEENSA_ILi256EEESE_EEENS_12float_e5m2_tENS5_IJlSB_lEEESH_SI_NS4_8TiledMMAINS4_8MMA_AtomIJNS4_10MMA_TraitsINS4_19SM100_MMA_F8F6F4_SSEJSH_SH_fSE_SF_NS4_17integral_constantINS4_4UMMA5MajorELSP_0EEESQ_NSN_INSO_7ScaleInELSR_0EEESS_EEEEEENS4_6LayoutISC_NS5_IJNSA_ILi0EEESW_SW_EEEEENS5_IJNS4_10UnderscoreESZ_SZ_EEEEENS4_13SM90_TMA_LOADENS4_14ComposedLayoutINS4_7SwizzleILi3ELi4ELi3EEENS4_18smem_ptr_flag_bitsILi8EEENSV_INS5_IJNSA_ILi8EEESE_EEENS5_IJSE_SB_EEEEEEEvNS4_8identityES12_S1C_vS1D_EENS_8epilogue10collective18CollectiveEpilogueINS1F_23Sm100TmaWarpSpecializedILi4ELi2ELi64ELb0ELb0EEEJSG_NS5_IJNSV_ISE_SB_EENSV_INSA_ILi64EEESB_EEEEESH_SI_SH_SI_NS1F_6fusion15FusionCallbacksIS1J_NS1O_17LinearCombinationISH_fSH_fLNS_15FloatRoundStyleE2EEESG_S1N_JEEENS4_5SM1004TMEM4LOAD26SM100_TMEM_LOAD_32dp32b64xES12_NS13_INS14_ILi2ELi4ELi3EEES17_NSV_INS5_IJS18_S1L_EEENS5_IJS1L_SB_EEEEEEENS4_39AutoVectorizingCopyWithAssumedAlignmentILi128EEENS4_14SM90_TMA_STOREES22_S24_S24_EEEvvEEEEvNT_6ParamsE,"aw",@nobits
	.sectionflags	@""
	.align	16
	.zero		1024


//--------------------- .nv.shared.reserved.0     --------------------------
	.section	.nv.shared.reserved.0,"aw",@nobits
	.weak		__nv_reservedSMEM_offset_0_alias
	.size		__nv_reservedSMEM_offset_0_alias, 0, 64
	.other		__nv_reservedSMEM_offset_0_alias,@"STO_CUDA_RESERVED_SHARED STV_DEFAULT"
__nv_reservedSMEM_offset_0_alias:
	.zero		0
.nv.shared.reserved.0:
	.zero		64
	.weak		__nv_reservedSMEM_tcgen05_partition
	.type		__nv_reservedSMEM_tcgen05_partition,@object
	.size		__nv_reservedSMEM_tcgen05_partition,(.L_0 - __nv_reservedSMEM_tcgen05_partition)
__nv_reservedSMEM_tcgen05_partition:
	.zero		32
.L_0:


//--------------------- .nv.global                --------------------------
	.section	.nv.global,"aw",@nobits
.nv.global:
	.type		_ZN39_INTERNAL_a5b99f1e_4_k_cu_80f8fe6d_79104cute1_E,@object
	.size		_ZN39_INTERNAL_a5b99f1e_4_k_cu_80f8fe6d_79104cute1_E,(_ZN39_INTERNAL_a5b99f1e_4_k_cu_80f8fe6d_79104cuda3std3__45__cpo6cbeginE - _ZN39_INTERNAL_a5b99f1e_4_k_cu_80f8fe6d_79104cute1_E)
_ZN39_INTERNAL_a5b99f1e_4_k_cu_80f8fe6d_79104cute1_E:
	.zero		1
	.type		_ZN39_INTERNAL_a5b99f1e_4_k_cu_80f8fe6d_79104cuda3std3__45__cpo6cbeginE,@object
	.size		_ZN39_INTERNAL_a5b99f1e_4_k_cu_80f8fe6d_79104cuda3std3__45__cpo6cbeginE,(_ZN39_INTERNAL_a5b99f1e_4_k_cu_80f8fe6d_79104cuda3std3__48in_placeE - _ZN39_INTERNAL_a5b99f1e_4_k_cu_80f8fe6d_79104cuda3std3__45__cpo6cbeginE)
_ZN39_INTERNAL_a5b99f1e_4_k_cu_80f8fe6d_79104cuda3std3__45__cpo6cbeginE:
	.zero		1
	.type		_ZN39_INTERNAL_a5b99f1e_4_k_cu_80f8fe6d_79104cuda3std3__48in_placeE,@object
	.size		_ZN39_INTERNAL_a5b99f1e_4_k_cu_80f8fe6d_79104cuda3std3__48in_placeE,(_ZN39_INTERNAL_a5b99f1e_4_k_cu_80f8fe6d_79104cuda3std6ranges3__45__cpo9iter_moveE - _ZN39_INTERNAL_a5b99f1e_4_k_cu_80f8fe6d_79104cuda3std3__48in_placeE)
_ZN39_INTERNAL_a5b99f1e_4_k_cu_80f8fe6d_79104cuda3std3__48in_placeE:
	.zero		1
	.type		_ZN39_INTERNAL_a5b99f1e_4_k_cu_80f8fe6d_79104cuda3std6ranges3__45__cpo9iter_moveE,@object
	.size		_ZN39_INTERNAL_a5b99f1e_4_k_cu_80f8fe6d_79104cuda3std6ranges3__45__cpo9iter_moveE,(_ZN39_INTERNAL_a5b99f1e_4_k_cu_80f8fe6d_79104cuda3std3__45__cpo5beginE - _ZN39_INTERNAL_a5b99f1e_4_k_cu_80f8fe6d_79104cuda3std6ranges3__45__cpo9iter_moveE)
_ZN39_INTERNAL_a5b99f1e_4_k_cu_80f8fe6d_79104cuda3std6ranges3__45__cpo9iter_moveE:
	.zero		1
	.type		_ZN39_INTERNAL_a5b99f1e_4_k_cu_80f8fe6d_79104cuda3std3__45__cpo5beginE,@object
	.size		_ZN39_INTERNAL_a5b99f1e_4_k_cu_80f8fe6d_79104cuda3std3__45__cpo5beginE,(_ZN39_INTERNAL_a5b99f1e_4_k_cu_80f8fe6d_79104cuda3std3__441_GLOBAL__N__a5b99f1e_4_k_cu_80f8fe6d_79106ignoreE - _ZN39_INTERNAL_a5b99f1e_4_k_cu_80f8fe6d_79104cuda3std3__45__cpo5beginE)
_ZN39_INTERNAL_a5b99f1e_4_k_cu_80f8fe6d_79104cuda3std3__45__cpo5beginE:
	.zero		1
	.type		_ZN39_INTERNAL_a5b99f1e_4_k_cu_80f8fe6d_79104cuda3std3__441_GLOBAL__N__a5b99f1e_4_k_cu_80f8fe6d_79106ignoreE,@object
	.size		_ZN39_INTERNAL_a5b99f1e_4_k_cu_80f8fe6d_79104cuda3std3__441_GLOBAL__N__a5b99f1e_4_k_cu_80f8fe6d_79106ignoreE,(_ZN39_INTERNAL_a5b99f1e_4_k_cu_80f8fe6d_79104cute7productE - _ZN39_INTERNAL_a5b99f1e_4_k_cu_80f8fe6d_79104cuda3std3__441_GLOBAL__N__a5b99f1e_4_k_cu_80f8fe6d_79106ignoreE)
_ZN39_INTERNAL_a5b99f1e_4_k_cu_80f8fe6d_79104cuda3std3__441_GLOBAL__N__a5b99f1e_4_k_cu_80f8fe6d_79106ignoreE:
	.zero		1
	.type		_ZN39_INTERNAL_a5b99f1e_4_k_cu_80f8fe6d_79104cute7productE,@object
	.size		_ZN39_INTERNAL_a5b99f1e_4_k_cu_80f8fe6d_79104cute7productE,(_ZN39_INTERNAL_a5b99f1e_4_k_cu_80f8fe6d_79104cuda3std3__45__cpo3endE - _ZN39_INTERNAL_a5b99f1e_4_k_cu_80f8fe6d_79104cute7productE)
_ZN39_INTERNAL_a5b99f1e_4_k_cu_80f8fe6d_79104cute7productE:
	.zero		1
	.type		_ZN39_INTERNAL_a5b99f1e_4_k_cu_80f8fe6d_79104cuda3std3__45__cpo3endE,@object
	.size		_ZN39_INTERNAL_a5b99f1e_4_k_cu_80f8fe6d_79104cuda3std3__45__cpo3endE,(_ZN39_INTERNAL_a5b99f1e_4_k_cu_80f8fe6d_79104cuda3std3__419piecewise_constructE - _ZN39_INTERNAL_a5b99f1e_4_k_cu_80f8fe6d_79104cuda3std3__45__cpo3endE)
_ZN39_INTERNAL_a5b99f1e_4_k_cu_80f8fe6d_79104cuda3std3__45__cpo3endE:
	.zero		1
	.type		_ZN39_INTERNAL_a5b99f1e_4_k_cu_80f8fe6d_79104cuda3std3__419piecewise_constructE,@object
	.size		_ZN39_INTERNAL_a5b99f1e_4_k_cu_80f8fe6d_79104cuda3std3__419piecewise_constructE,(_ZN39_INTERNAL_a5b99f1e_4_k_cu_80f8fe6d_79104cuda3std3__45__cpo4cendE - _ZN39_INTERNAL_a5b99f1e_4_k_cu_80f8fe6d_79104cuda3std3__419piecewise_constructE)
_ZN39_INTERNAL_a5b99f1e_4_k_cu_80f8fe6d_79104cuda3std3__419piecewise_constructE:
	.zero		1
	.type		_ZN39_INTERNAL_a5b99f1e_4_k_cu_80f8fe6d_79104cuda3std3__45__cpo4cendE,@object
	.size		_ZN39_INTERNAL_a5b99f1e_4_k_cu_80f8fe6d_79104cuda3std3__45__cpo4cendE,(_ZN39_INTERNAL_a5b99f1e_4_k_cu_80f8fe6d_79104cuda3std6ranges3__45__cpo4swapE - _ZN39_INTERNAL_a5b99f1e_4_k_cu_80f8fe6d_79104cuda3std3__45__cpo4cendE)
_ZN39_INTERNAL_a5b99f1e_4_k_cu_80f8fe6d_79104cuda3std3__45__cpo4cendE:
	.zero		1
	.type		_ZN39_INTERNAL_a5b99f1e_4_k_cu_80f8fe6d_79104cuda3std6ranges3__45__cpo4swapE,@object
	.size		_ZN39_INTERNAL_a5b99f1e_4_k_cu_80f8fe6d_79104cuda3std6ranges3__45__cpo4swapE,(.L_11 - _ZN39_INTERNAL_a5b99f1e_4_k_cu_80f8fe6d_79104cuda3std6ranges3__45__cpo4swapE)
_ZN39_INTERNAL_a5b99f1e_4_k_cu_80f8fe6d_79104cuda3std6ranges3__45__cpo4swapE:
	.zero		1
.L_11:


//--------------------- .nv.constant0._ZN7cutlass13device_kernelINS_4gemm6kernel13GemmUniversalIN4cute5tupleIJiiiiEEENS1_10collective13CollectiveMmaINS1_35MainloopSm100TmaUmmaWarpSpecializedILi3ELi2ELi2ENS5_IJNS4_1CILi1EEESB_SB_EEEEENS5_IJNSA_ILi128EEENSA_ILi256EEESE_EEENS_12float_e5m2_tENS5_IJlSB_lEEESH_SI_NS4_8TiledMMAINS4_8MMA_AtomIJNS4_10MMA_TraitsINS4_19SM100_MMA_F8F6F4_SSEJSH_SH_fSE_SF_NS4_17integral_constantINS4_4UMMA5MajorELSP_0EEESQ_NSN_INSO_7ScaleInELSR_0EEESS_EEEEEENS4_6LayoutISC_NS5_IJNSA_ILi0EEESW_SW_EEEEENS5_IJNS4_10UnderscoreESZ_SZ_EEEEENS4_13SM90_TMA_LOADENS4_14ComposedLayoutINS4_7SwizzleILi3ELi4ELi3EEENS4_18smem_ptr_flag_bitsILi8EEENSV_INS5_IJNSA_ILi8EEESE_EEENS5_IJSE_SB_EEEEEEEvNS4_8identityES12_S1C_vS1D_EENS_8epilogue10collective18CollectiveEpilogueINS1F_23Sm100TmaWarpSpecializedILi4ELi2ELi64ELb0ELb0EEEJSG_NS5_IJNSV_ISE_SB_EENSV_INSA_ILi64EEESB_EEEEESH_SI_SH_SI_NS1F_6fusion15FusionCallbacksIS1J_NS1O_17LinearCombinationISH_fSH_fLNS_15FloatRoundStyleE2EEESG_S1N_JEEENS4_5SM1004TMEM4LOAD26SM100_TMEM_LOAD_32dp32b64xES12_NS13_INS14_ILi2ELi4ELi3EEES17_NSV_INS5_IJS18_S1L_EEENS5_IJS1L_SB_EEEEEEENS4_39AutoVectorizingCopyWithAssumedAlignmentILi128EEENS4_14SM90_TMA_STOREES22_S24_S24_EEEvvEEEEvNT_6ParamsE --------------------------
	.section	.nv.constant0._ZN7cutlass13device_kernelINS_4gemm6kernel13GemmUniversalIN4cute5tupleIJiiiiEEENS1_10collective13CollectiveMmaINS1_35MainloopSm100TmaUmmaWarpSpecializedILi3ELi2ELi2ENS5_IJNS4_1CILi1EEESB_SB_EEEEENS5_IJNSA_ILi128EEENSA_ILi256EEESE_EEENS_12float_e5m2_tENS5_IJlSB_lEEESH_SI_NS4_8TiledMMAINS4_8MMA_AtomIJNS4_10MMA_TraitsINS4_19SM100_MMA_F8F6F4_SSEJSH_SH_fSE_SF_NS4_17integral_constantINS4_4UMMA5MajorELSP_0EEESQ_NSN_INSO_7ScaleInELSR_0EEESS_EEEEEENS4_6LayoutISC_NS5_IJNSA_ILi0EEESW_SW_EEEEENS5_IJNS4_10UnderscoreESZ_SZ_EEEEENS4_13SM90_TMA_LOADENS4_14ComposedLayoutINS4_7SwizzleILi3ELi4ELi3EEENS4_18smem_ptr_flag_bitsILi8EEENSV_INS5_IJNSA_ILi8EEESE_EEENS5_IJSE_SB_EEEEEEEvNS4_8identityES12_S1C_vS1D_EENS_8epilogue10collective18CollectiveEpilogueINS1F_23Sm100TmaWarpSpecializedILi4ELi2ELi64ELb0ELb0EEEJSG_NS5_IJNSV_ISE_SB_EENSV_INSA_ILi64EEESB_EEEEESH_SI_SH_SI_NS1F_6fusion15FusionCallbacksIS1J_NS1O_17LinearCombinationISH_fSH_fLNS_15FloatRoundStyleE2EEESG_S1N_JEEENS4_5SM1004TMEM4LOAD26SM100_TMEM_LOAD_32dp32b64xES12_NS13_INS14_ILi2ELi4ELi3EEES17_NSV_INS5_IJS18_S1L_EEENS5_IJS1L_SB_EEEEEEENS4_39AutoVectorizingCopyWithAssumedAlignmentILi128EEENS4_14SM90_TMA_STOREES22_S24_S24_EEEvvEEEEvNT_6ParamsE,"a",@progbits
	.sectionflags	@""
	.align	4
.nv.constant0._ZN7cutlass13device_kernelINS_4gemm6kernel13GemmUniversalIN4cute5tupleIJiiiiEEENS1_10collective13CollectiveMmaINS1_35MainloopSm100TmaUmmaWarpSpecializedILi3ELi2ELi2ENS5_IJNS4_1CILi1EEESB_SB_EEEEENS5_IJNSA_ILi128EEENSA_ILi256EEESE_EEENS_12float_e5m2_tENS5_IJlSB_lEEESH_SI_NS4_8TiledMMAINS4_8MMA_AtomIJNS4_10MMA_TraitsINS4_19SM100_MMA_F8F6F4_SSEJSH_SH_fSE_SF_NS4_17integral_constantINS4_4UMMA5MajorELSP_0EEESQ_NSN_INSO_7ScaleInELSR_0EEESS_EEEEEENS4_6LayoutISC_NS5_IJNSA_ILi0EEESW_SW_EEEEENS5_IJNS4_10UnderscoreESZ_SZ_EEEEENS4_13SM90_TMA_LOADENS4_14ComposedLayoutINS4_7SwizzleILi3ELi4ELi3EEENS4_18smem_ptr_flag_bitsILi8EEENSV_INS5_IJNSA_ILi8EEESE_EEENS5_IJSE_SB_EEEEEEEvNS4_8identityES12_S1C_vS1D_EENS_8epilogue10collective18CollectiveEpilogueINS1F_23Sm100TmaWarpSpecializedILi4ELi2ELi64ELb0ELb0EEEJSG_NS5_IJNSV_ISE_SB_EENSV_INSA_ILi64EEESB_EEEEESH_SI_SH_SI_NS1F_6fusion15FusionCallbacksIS1J_NS1O_17LinearCombinationISH_fSH_fLNS_15FloatRoundStyleE2EEESG_S1N_JEEENS4_5SM1004TMEM4LOAD26SM100_TMEM_LOAD_32dp32b64xES12_NS13_INS14_ILi2ELi4ELi3EEES17_NSV_INS5_IJS18_S1L_EEENS5_IJS1L_SB_EEEEEEENS4_39AutoVectorizingCopyWithAssumedAlignmentILi128EEENS4_14SM90_TMA_STOREES22_S24_S24_EEEvvEEEEvNT_6ParamsE:
	.zero		2944


//--------------------- SYMBOLS --------------------------

	.type		.nv.reservedSmem.offset0,@object
	.size		.nv.reservedSmem.offset0,0x4
	.type		.nv.reservedSmem.cap,@object
	.size		.nv.reservedSmem.cap,0x4
	.type		__assertfail,@function
